//
// Generated by NVIDIA NVVM Compiler
//
// Compiler Build ID: CL-36424714
// Cuda compilation tools, release 13.0, V13.0.88
// Based on NVVM 20.0.0
//

.version 9.0
.target sm_100
.address_size 64

	// .globl	_Z14set_TipoCelulaii
.extern .func  (.param .b32 func_retval0) vprintf
(
	.param .b64 vprintf_param_0,
	.param .b64 vprintf_param_1
)
;
.func  (.param .align 16 .b8 func_retval0[16]) __internal_trig_reduction_slowpathd
(
	.param .b64 __internal_trig_reduction_slowpathd_param_0
)
;
.global .align 8 .b8 islote[123360];
.global .align 1 .b8 $str[25] = {83, 111, 121, 32, 37, 100, 44, 32, 99, 111, 110, 32, 37, 100, 32, 118, 101, 99, 105, 110, 111, 115, 32, 9};
.global .align 1 .b8 $str$1[4] = {37, 100, 32};
.global .align 1 .b8 $str$2[2] = {10};
.global .align 1 .b8 $str$3[10] = {37, 105, 44, 37, 105, 44, 37, 102, 10};
.global .align 1 .b8 $str$4[22] = {83, 111, 121, 32, 37, 105, 32, 99, 111, 110, 32, 97, 110, 103, 117, 108, 111, 32, 37, 102, 10};
.global .align 8 .b8 __cudart_i2opi_d[144] = {8, 93, 141, 31, 177, 95, 251, 107, 234, 146, 82, 138, 247, 57, 7, 61, 123, 241, 229, 235, 199, 186, 39, 117, 45, 234, 95, 158, 102, 63, 70, 79, 183, 9, 203, 39, 207, 126, 54, 109, 31, 109, 10, 90, 139, 17, 47, 239, 15, 152, 5, 222, 255, 151, 248, 31, 59, 40, 249, 189, 139, 95, 132, 156, 244, 57, 83, 131, 57, 214, 145, 57, 65, 126, 95, 180, 38, 112, 156, 233, 132, 68, 187, 46, 245, 53, 130, 232, 62, 167, 41, 177, 28, 235, 29, 254, 28, 146, 209, 9, 234, 46, 73, 6, 224, 210, 77, 66, 58, 110, 36, 183, 97, 197, 187, 222, 171, 99, 81, 254, 65, 144, 67, 60, 153, 149, 98, 219, 192, 221, 52, 245, 209, 87, 39, 252, 41, 21, 68, 78, 110, 131, 249, 162};
.global .align 16 .b8 __cudart_sin_cos_coeffs[128] = {70, 210, 176, 44, 241, 229, 90, 190, 146, 227, 172, 105, 227, 29, 199, 62, 161, 98, 219, 25, 160, 1, 42, 191, 24, 8, 17, 17, 17, 17, 129, 63, 84, 85, 85, 85, 85, 85, 197, 191, 0, 0, 0, 0, 0, 0, 0, 0, 0, 0, 0, 0, 0, 0, 0, 0, 100, 129, 253, 32, 131, 255, 168, 189, 40, 133, 239, 193, 167, 238, 33, 62, 217, 230, 6, 142, 79, 126, 146, 190, 233, 188, 221, 25, 160, 1, 250, 62, 71, 93, 193, 22, 108, 193, 86, 191, 81, 85, 85, 85, 85, 85, 165, 63, 0, 0, 0, 0, 0, 0, 224, 191, 0, 0, 0, 0, 0, 0, 240, 63};

.visible .entry _Z14set_TipoCelulaii(
	.param .u32 _Z14set_TipoCelulaii_param_0,
	.param .u32 _Z14set_TipoCelulaii_param_1
)
{
	.reg .b32 	%r<3>;
	.reg .b64 	%rd<4>;

	ld.param.u32 	%r1, [_Z14set_TipoCelulaii_param_0];
	ld.param.u32 	%r2, [_Z14set_TipoCelulaii_param_1];
	mul.wide.s32 	%rd1, %r1, 240;
	mov.u64 	%rd2, islote;
	add.s64 	%rd3, %rd2, %rd1;
	st.global.u32 	[%rd3+8], %r2;
	ret;

}
	// .globl	_Z12set_idVecinoiii
.visible .entry _Z12set_idVecinoiii(
	.param .u32 _Z12set_idVecinoiii_param_0,
	.param .u32 _Z12set_idVecinoiii_param_1,
	.param .u32 _Z12set_idVecinoiii_param_2
)
{
	.reg .b32 	%r<4>;
	.reg .b64 	%rd<6>;

	ld.param.u32 	%r1, [_Z12set_idVecinoiii_param_0];
	ld.param.u32 	%r2, [_Z12set_idVecinoiii_param_1];
	ld.param.u32 	%r3, [_Z12set_idVecinoiii_param_2];
	mul.wide.s32 	%rd1, %r1, 240;
	mov.u64 	%rd2, islote;
	add.s64 	%rd3, %rd2, %rd1;
	mul.wide.s32 	%rd4, %r2, 4;
	add.s64 	%rd5, %rd3, %rd4;
	st.global.u32 	[%rd5+12], %r3;
	ret;

}
	// .globl	_Z14set_numVecinosii
.visible .entry _Z14set_numVecinosii(
	.param .u32 _Z14set_numVecinosii_param_0,
	.param .u32 _Z14set_numVecinosii_param_1
)
{
	.reg .b32 	%r<3>;
	.reg .b64 	%rd<4>;

	ld.param.u32 	%r1, [_Z14set_numVecinosii_param_0];
	ld.param.u32 	%r2, [_Z14set_numVecinosii_param_1];
	mul.wide.s32 	%rd1, %r1, 240;
	mov.u64 	%rd2, islote;
	add.s64 	%rd3, %rd2, %rd1;
	st.global.u32 	[%rd3+4], %r2;
	ret;

}
	// .globl	_Z18set_idVecinoStructiii
.visible .entry _Z18set_idVecinoStructiii(
	.param .u32 _Z18set_idVecinoStructiii_param_0,
	.param .u32 _Z18set_idVecinoStructiii_param_1,
	.param .u32 _Z18set_idVecinoStructiii_param_2
)
{
	.reg .b32 	%r<4>;
	.reg .b64 	%rd<6>;

	ld.param.u32 	%r1, [_Z18set_idVecinoStructiii_param_0];
	ld.param.u32 	%r2, [_Z18set_idVecinoStructiii_param_1];
	ld.param.u32 	%r3, [_Z18set_idVecinoStructiii_param_2];
	mul.wide.s32 	%rd1, %r1, 240;
	mov.u64 	%rd2, islote;
	add.s64 	%rd3, %rd2, %rd1;
	mul.wide.s32 	%rd4, %r3, 16;
	add.s64 	%rd5, %rd3, %rd4;
	st.global.u32 	[%rd5+56], %r2;
	ret;

}
	// .globl	_Z16imprimeredcelulav
.visible .entry _Z16imprimeredcelulav()
{
	.local .align 8 .b8 	__local_depot4[8];
	.reg .b64 	%SP;
	.reg .b64 	%SPL;
	.reg .pred 	%p<2>;
	.reg .b32 	%r<76>;
	.reg .b64 	%rd<14>;

	mov.u64 	%SPL, __local_depot4;
	cvta.local.u64 	%SP, %SPL;
	mov.u64 	%rd4, islote;
	add.s64 	%rd13, %rd4, 288;
	mov.b32 	%r75, 0;
	add.u64 	%rd5, %SP, 0;
	mov.u64 	%rd7, $str;
	mov.u64 	%rd9, $str$1;
	mov.u64 	%rd11, $str$2;
$L__BB4_1:
	ld.global.u32 	%r4, [%rd13+-284];
	cvta.to.local.u64 	%rd6, %rd5;
	st.local.v2.u32 	[%rd6], {%r75, %r4};
	cvta.global.u64 	%rd8, %rd7;
	{ // callseq 0, 0
	.param .b64 param0;
	st.param.b64 	[param0], %rd8;
	.param .b64 param1;
	st.param.b64 	[param1], %rd5;
	.param .b32 retval0;
	call.uni (retval0), 
	vprintf, 
	(
	param0, 
	param1
	);
	ld.param.b32 	%r5, [retval0];
	} // callseq 0
	ld.global.u32 	%r7, [%rd13+-276];
	st.local.u32 	[%rd6], %r7;
	cvta.global.u64 	%rd10, %rd9;
	{ // callseq 1, 0
	.param .b64 param0;
	st.param.b64 	[param0], %rd10;
	.param .b64 param1;
	st.param.b64 	[param1], %rd5;
	.param .b32 retval0;
	call.uni (retval0), 
	vprintf, 
	(
	param0, 
	param1
	);
	ld.param.b32 	%r8, [retval0];
	} // callseq 1
	ld.global.u32 	%r10, [%rd13+-272];
	st.local.u32 	[%rd6], %r10;
	{ // callseq 2, 0
	.param .b64 param0;
	st.param.b64 	[param0], %rd10;
	.param .b64 param1;
	st.param.b64 	[param1], %rd5;
	.param .b32 retval0;
	call.uni (retval0), 
	vprintf, 
	(
	param0, 
	param1
	);
	ld.param.b32 	%r11, [retval0];
	} // callseq 2
	ld.global.u32 	%r13, [%rd13+-268];
	st.local.u32 	[%rd6], %r13;
	{ // callseq 3, 0
	.param .b64 param0;
	st.param.b64 	[param0], %rd10;
	.param .b64 param1;
	st.param.b64 	[param1], %rd5;
	.param .b32 retval0;
	call.uni (retval0), 
	vprintf, 
	(
	param0, 
	param1
	);
	ld.param.b32 	%r14, [retval0];
	} // callseq 3
	ld.global.u32 	%r16, [%rd13+-264];
	st.local.u32 	[%rd6], %r16;
	{ // callseq 4, 0
	.param .b64 param0;
	st.param.b64 	[param0], %rd10;
	.param .b64 param1;
	st.param.b64 	[param1], %rd5;
	.param .b32 retval0;
	call.uni (retval0), 
	vprintf, 
	(
	param0, 
	param1
	);
	ld.param.b32 	%r17, [retval0];
	} // callseq 4
	ld.global.u32 	%r19, [%rd13+-260];
	st.local.u32 	[%rd6], %r19;
	{ // callseq 5, 0
	.param .b64 param0;
	st.param.b64 	[param0], %rd10;
	.param .b64 param1;
	st.param.b64 	[param1], %rd5;
	.param .b32 retval0;
	call.uni (retval0), 
	vprintf, 
	(
	param0, 
	param1
	);
	ld.param.b32 	%r20, [retval0];
	} // callseq 5
	ld.global.u32 	%r22, [%rd13+-256];
	st.local.u32 	[%rd6], %r22;
	{ // callseq 6, 0
	.param .b64 param0;
	st.param.b64 	[param0], %rd10;
	.param .b64 param1;
	st.param.b64 	[param1], %rd5;
	.param .b32 retval0;
	call.uni (retval0), 
	vprintf, 
	(
	param0, 
	param1
	);
	ld.param.b32 	%r23, [retval0];
	} // callseq 6
	ld.global.u32 	%r25, [%rd13+-252];
	st.local.u32 	[%rd6], %r25;
	{ // callseq 7, 0
	.param .b64 param0;
	st.param.b64 	[param0], %rd10;
	.param .b64 param1;
	st.param.b64 	[param1], %rd5;
	.param .b32 retval0;
	call.uni (retval0), 
	vprintf, 
	(
	param0, 
	param1
	);
	ld.param.b32 	%r26, [retval0];
	} // callseq 7
	ld.global.u32 	%r28, [%rd13+-248];
	st.local.u32 	[%rd6], %r28;
	{ // callseq 8, 0
	.param .b64 param0;
	st.param.b64 	[param0], %rd10;
	.param .b64 param1;
	st.param.b64 	[param1], %rd5;
	.param .b32 retval0;
	call.uni (retval0), 
	vprintf, 
	(
	param0, 
	param1
	);
	ld.param.b32 	%r29, [retval0];
	} // callseq 8
	ld.global.u32 	%r31, [%rd13+-244];
	st.local.u32 	[%rd6], %r31;
	{ // callseq 9, 0
	.param .b64 param0;
	st.param.b64 	[param0], %rd10;
	.param .b64 param1;
	st.param.b64 	[param1], %rd5;
	.param .b32 retval0;
	call.uni (retval0), 
	vprintf, 
	(
	param0, 
	param1
	);
	ld.param.b32 	%r32, [retval0];
	} // callseq 9
	ld.global.u32 	%r34, [%rd13+-240];
	st.local.u32 	[%rd6], %r34;
	{ // callseq 10, 0
	.param .b64 param0;
	st.param.b64 	[param0], %rd10;
	.param .b64 param1;
	st.param.b64 	[param1], %rd5;
	.param .b32 retval0;
	call.uni (retval0), 
	vprintf, 
	(
	param0, 
	param1
	);
	ld.param.b32 	%r35, [retval0];
	} // callseq 10
	cvta.global.u64 	%rd12, %rd11;
	{ // callseq 11, 0
	.param .b64 param0;
	st.param.b64 	[param0], %rd12;
	.param .b64 param1;
	st.param.b64 	[param1], 0;
	.param .b32 retval0;
	call.uni (retval0), 
	vprintf, 
	(
	param0, 
	param1
	);
	ld.param.b32 	%r37, [retval0];
	} // callseq 11
	ld.global.u32 	%r39, [%rd13+-44];
	add.s32 	%r40, %r75, 1;
	st.local.v2.u32 	[%rd6], {%r40, %r39};
	{ // callseq 12, 0
	.param .b64 param0;
	st.param.b64 	[param0], %rd8;
	.param .b64 param1;
	st.param.b64 	[param1], %rd5;
	.param .b32 retval0;
	call.uni (retval0), 
	vprintf, 
	(
	param0, 
	param1
	);
	ld.param.b32 	%r41, [retval0];
	} // callseq 12
	ld.global.u32 	%r43, [%rd13+-36];
	st.local.u32 	[%rd6], %r43;
	{ // callseq 13, 0
	.param .b64 param0;
	st.param.b64 	[param0], %rd10;
	.param .b64 param1;
	st.param.b64 	[param1], %rd5;
	.param .b32 retval0;
	call.uni (retval0), 
	vprintf, 
	(
	param0, 
	param1
	);
	ld.param.b32 	%r44, [retval0];
	} // callseq 13
	ld.global.u32 	%r46, [%rd13+-32];
	st.local.u32 	[%rd6], %r46;
	{ // callseq 14, 0
	.param .b64 param0;
	st.param.b64 	[param0], %rd10;
	.param .b64 param1;
	st.param.b64 	[param1], %rd5;
	.param .b32 retval0;
	call.uni (retval0), 
	vprintf, 
	(
	param0, 
	param1
	);
	ld.param.b32 	%r47, [retval0];
	} // callseq 14
	ld.global.u32 	%r49, [%rd13+-28];
	st.local.u32 	[%rd6], %r49;
	{ // callseq 15, 0
	.param .b64 param0;
	st.param.b64 	[param0], %rd10;
	.param .b64 param1;
	st.param.b64 	[param1], %rd5;
	.param .b32 retval0;
	call.uni (retval0), 
	vprintf, 
	(
	param0, 
	param1
	);
	ld.param.b32 	%r50, [retval0];
	} // callseq 15
	ld.global.u32 	%r52, [%rd13+-24];
	st.local.u32 	[%rd6], %r52;
	{ // callseq 16, 0
	.param .b64 param0;
	st.param.b64 	[param0], %rd10;
	.param .b64 param1;
	st.param.b64 	[param1], %rd5;
	.param .b32 retval0;
	call.uni (retval0), 
	vprintf, 
	(
	param0, 
	param1
	);
	ld.param.b32 	%r53, [retval0];
	} // callseq 16
	ld.global.u32 	%r55, [%rd13+-20];
	st.local.u32 	[%rd6], %r55;
	{ // callseq 17, 0
	.param .b64 param0;
	st.param.b64 	[param0], %rd10;
	.param .b64 param1;
	st.param.b64 	[param1], %rd5;
	.param .b32 retval0;
	call.uni (retval0), 
	vprintf, 
	(
	param0, 
	param1
	);
	ld.param.b32 	%r56, [retval0];
	} // callseq 17
	ld.global.u32 	%r58, [%rd13+-16];
	st.local.u32 	[%rd6], %r58;
	{ // callseq 18, 0
	.param .b64 param0;
	st.param.b64 	[param0], %rd10;
	.param .b64 param1;
	st.param.b64 	[param1], %rd5;
	.param .b32 retval0;
	call.uni (retval0), 
	vprintf, 
	(
	param0, 
	param1
	);
	ld.param.b32 	%r59, [retval0];
	} // callseq 18
	ld.global.u32 	%r61, [%rd13+-12];
	st.local.u32 	[%rd6], %r61;
	{ // callseq 19, 0
	.param .b64 param0;
	st.param.b64 	[param0], %rd10;
	.param .b64 param1;
	st.param.b64 	[param1], %rd5;
	.param .b32 retval0;
	call.uni (retval0), 
	vprintf, 
	(
	param0, 
	param1
	);
	ld.param.b32 	%r62, [retval0];
	} // callseq 19
	ld.global.u32 	%r64, [%rd13+-8];
	st.local.u32 	[%rd6], %r64;
	{ // callseq 20, 0
	.param .b64 param0;
	st.param.b64 	[param0], %rd10;
	.param .b64 param1;
	st.param.b64 	[param1], %rd5;
	.param .b32 retval0;
	call.uni (retval0), 
	vprintf, 
	(
	param0, 
	param1
	);
	ld.param.b32 	%r65, [retval0];
	} // callseq 20
	ld.global.u32 	%r67, [%rd13+-4];
	st.local.u32 	[%rd6], %r67;
	{ // callseq 21, 0
	.param .b64 param0;
	st.param.b64 	[param0], %rd10;
	.param .b64 param1;
	st.param.b64 	[param1], %rd5;
	.param .b32 retval0;
	call.uni (retval0), 
	vprintf, 
	(
	param0, 
	param1
	);
	ld.param.b32 	%r68, [retval0];
	} // callseq 21
	ld.global.u32 	%r70, [%rd13];
	st.local.u32 	[%rd6], %r70;
	{ // callseq 22, 0
	.param .b64 param0;
	st.param.b64 	[param0], %rd10;
	.param .b64 param1;
	st.param.b64 	[param1], %rd5;
	.param .b32 retval0;
	call.uni (retval0), 
	vprintf, 
	(
	param0, 
	param1
	);
	ld.param.b32 	%r71, [retval0];
	} // callseq 22
	{ // callseq 23, 0
	.param .b64 param0;
	st.param.b64 	[param0], %rd12;
	.param .b64 param1;
	st.param.b64 	[param1], 0;
	.param .b32 retval0;
	call.uni (retval0), 
	vprintf, 
	(
	param0, 
	param1
	);
	ld.param.b32 	%r73, [retval0];
	} // callseq 23
	add.s64 	%rd13, %rd13, 480;
	add.s32 	%r75, %r75, 2;
	setp.ne.s32 	%p1, %r75, 514;
	@%p1 bra 	$L__BB4_1;
	ret;

}
	// .globl	_Z15iniciaredcelulai
.visible .entry _Z15iniciaredcelulai(
	.param .u32 _Z15iniciaredcelulai_param_0
)
{
	.reg .b32 	%r<4>;
	.reg .b64 	%rd<4>;

	ld.param.u32 	%r1, [_Z15iniciaredcelulai_param_0];
	mul.wide.s32 	%rd1, %r1, 240;
	mov.u64 	%rd2, islote;
	add.s64 	%rd3, %rd2, %rd1;
	mov.b32 	%r2, -1;
	st.global.u32 	[%rd3+12], %r2;
	st.global.v2.u32 	[%rd3+16], {%r2, %r2};
	st.global.v2.u32 	[%rd3+24], {%r2, %r2};
	st.global.v2.u32 	[%rd3+32], {%r2, %r2};
	st.global.v2.u32 	[%rd3+40], {%r2, %r2};
	st.global.u32 	[%rd3+48], %r2;
	mov.b32 	%r3, 0;
	st.global.v2.u32 	[%rd3], {%r3, %r3};
	ret;

}
	// .globl	_Z11set_gacopleidi
.visible .entry _Z11set_gacopleidi(
	.param .u32 _Z11set_gacopleidi_param_0,
	.param .f64 _Z11set_gacopleidi_param_1,
	.param .u32 _Z11set_gacopleidi_param_2
)
{
	.local .align 16 .b8 	__local_depot6[16];
	.reg .b64 	%SP;
	.reg .b64 	%SPL;
	.reg .b32 	%r<6>;
	.reg .b64 	%rd<13>;
	.reg .b64 	%fd<2>;

	mov.u64 	%SPL, __local_depot6;
	cvta.local.u64 	%SP, %SPL;
	ld.param.u32 	%r1, [_Z11set_gacopleidi_param_0];
	ld.param.f64 	%fd1, [_Z11set_gacopleidi_param_1];
	ld.param.u32 	%r2, [_Z11set_gacopleidi_param_2];
	add.u64 	%rd1, %SP, 0;
	add.u64 	%rd2, %SPL, 0;
	mul.wide.s32 	%rd3, %r1, 240;
	mov.u64 	%rd4, islote;
	add.s64 	%rd5, %rd4, %rd3;
	add.s64 	%rd6, %rd5, 56;
	mul.wide.s32 	%rd7, %r2, 16;
	add.s64 	%rd8, %rd6, %rd7;
	st.global.f64 	[%rd8+8], %fd1;
	mul.wide.s32 	%rd9, %r2, 4;
	add.s64 	%rd10, %rd6, %rd9;
	ld.global.u32 	%r3, [%rd10+-44];
	st.local.v2.u32 	[%rd2], {%r1, %r3};
	st.local.f64 	[%rd2+8], %fd1;
	mov.u64 	%rd11, $str$3;
	cvta.global.u64 	%rd12, %rd11;
	{ // callseq 24, 0
	.param .b64 param0;
	st.param.b64 	[param0], %rd12;
	.param .b64 param1;
	st.param.b64 	[param1], %rd1;
	.param .b32 retval0;
	call.uni (retval0), 
	vprintf, 
	(
	param0, 
	param1
	);
	ld.param.b32 	%r4, [retval0];
	} // callseq 24
	ret;

}
	// .globl	_Z13asignar_thetaid
.visible .entry _Z13asignar_thetaid(
	.param .u32 _Z13asignar_thetaid_param_0,
	.param .f64 _Z13asignar_thetaid_param_1
)
{
	.local .align 16 .b8 	__local_depot7[16];
	.reg .b64 	%SP;
	.reg .b64 	%SPL;
	.reg .b32 	%r<4>;
	.reg .b64 	%rd<8>;
	.reg .b64 	%fd<2>;

	mov.u64 	%SPL, __local_depot7;
	cvta.local.u64 	%SP, %SPL;
	ld.param.u32 	%r1, [_Z13asignar_thetaid_param_0];
	ld.param.f64 	%fd1, [_Z13asignar_thetaid_param_1];
	add.u64 	%rd1, %SP, 0;
	add.u64 	%rd2, %SPL, 0;
	mul.wide.s32 	%rd3, %r1, 240;
	mov.u64 	%rd4, islote;
	add.s64 	%rd5, %rd4, %rd3;
	st.global.f64 	[%rd5+224], %fd1;
	st.local.u32 	[%rd2], %r1;
	st.local.f64 	[%rd2+8], %fd1;
	mov.u64 	%rd6, $str$4;
	cvta.global.u64 	%rd7, %rd6;
	{ // callseq 25, 0
	.param .b64 param0;
	st.param.b64 	[param0], %rd7;
	.param .b64 param1;
	st.param.b64 	[param1], %rd1;
	.param .b32 retval0;
	call.uni (retval0), 
	vprintf, 
	(
	param0, 
	param1
	);
	ld.param.b32 	%r2, [retval0];
	} // callseq 25
	ret;

}
	// .globl	_Z12asignar_frecid
.visible .entry _Z12asignar_frecid(
	.param .u32 _Z12asignar_frecid_param_0,
	.param .f64 _Z12asignar_frecid_param_1
)
{
	.reg .b32 	%r<2>;
	.reg .b64 	%rd<4>;
	.reg .b64 	%fd<2>;

	ld.param.u32 	%r1, [_Z12asignar_frecid_param_0];
	ld.param.f64 	%fd1, [_Z12asignar_frecid_param_1];
	mul.wide.s32 	%rd1, %r1, 240;
	mov.u64 	%rd2, islote;
	add.s64 	%rd3, %rd2, %rd1;
	st.global.f64 	[%rd3+216], %fd1;
	ret;

}
	// .globl	_Z25calcula_InfluenciaVecinasv
.visible .entry _Z25calcula_InfluenciaVecinasv()
{
	.reg .pred 	%p<14>;
	.reg .b32 	%r<44>;
	.reg .b64 	%rd<27>;
	.reg .b64 	%fd<82>;

	mov.u32 	%r14, %ctaid.x;
	mov.u32 	%r15, %ctaid.y;
	mov.u32 	%r16, %nctaid.x;
	mov.u32 	%r17, %nctaid.y;
	mov.u32 	%r18, %ctaid.z;
	mad.lo.s32 	%r19, %r18, %r17, %r15;
	mad.lo.s32 	%r20, %r19, %r16, %r14;
	mov.u32 	%r21, %ntid.x;
	mov.u32 	%r22, %ntid.y;
	mov.u32 	%r23, %ntid.z;
	mov.u32 	%r24, %tid.z;
	mov.u32 	%r25, %tid.y;
	mov.u32 	%r26, %tid.x;
	mad.lo.s32 	%r27, %r20, %r23, %r24;
	mad.lo.s32 	%r28, %r27, %r22, %r25;
	mad.lo.s32 	%r40, %r28, %r21, %r26;
	setp.gt.s32 	%p1, %r40, 513;
	@%p1 bra 	$L__BB9_17;
	mov.u64 	%rd9, islote;
$L__BB9_2:
	mul.wide.s32 	%rd8, %r40, 240;
	add.s64 	%rd10, %rd9, %rd8;
	add.s64 	%rd1, %rd10, 12;
	add.s64 	%rd26, %rd10, 80;
	add.s64 	%rd25, %rd10, 16;
	mov.b32 	%r41, 0;
	mov.f64 	%fd79, 0d0000000000000000;
$L__BB9_3:
	ld.global.u32 	%r4, [%rd25+-4];
	setp.lt.s32 	%p2, %r4, 0;
	@%p2 bra 	$L__BB9_9;
	ld.global.f64 	%fd2, [%rd26+-16];
	mul.wide.u32 	%rd11, %r4, 240;
	add.s64 	%rd13, %rd9, %rd11;
	ld.global.f64 	%fd21, [%rd13+224];
	ld.global.f64 	%fd22, [%rd1+212];
	sub.f64 	%fd3, %fd21, %fd22;
	abs.f64 	%fd4, %fd3;
	setp.neu.f64 	%p3, %fd4, 0d7FF0000000000000;
	@%p3 bra 	$L__BB9_6;
	mov.f64 	%fd28, 0d0000000000000000;
	mul.rn.f64 	%fd78, %fd3, %fd28;
	mov.b32 	%r42, 0;
	bra.uni 	$L__BB9_8;
$L__BB9_6:
	mul.f64 	%fd23, %fd3, 0d3FE45F306DC9C883;
	cvt.rni.s32.f64 	%r42, %fd23;
	cvt.rn.f64.s32 	%fd24, %r42;
	fma.rn.f64 	%fd25, %fd24, 0dBFF921FB54442D18, %fd3;
	fma.rn.f64 	%fd26, %fd24, 0dBC91A62633145C00, %fd25;
	fma.rn.f64 	%fd78, %fd24, 0dB97B839A252049C0, %fd26;
	setp.ltu.f64 	%p4, %fd4, 0d41E0000000000000;
	@%p4 bra 	$L__BB9_8;
	{ // callseq 26, 0
	.param .b64 param0;
	st.param.f64 	[param0], %fd3;
	.param .align 16 .b8 retval0[16];
	call.uni (retval0), 
	__internal_trig_reduction_slowpathd, 
	(
	param0
	);
	ld.param.f64 	%fd78, [retval0];
	ld.param.b32 	%r42, [retval0+8];
	} // callseq 26
$L__BB9_8:
	shl.b32 	%r32, %r42, 6;
	cvt.u64.u32 	%rd14, %r32;
	and.b64  	%rd15, %rd14, 64;
	mov.u64 	%rd16, __cudart_sin_cos_coeffs;
	add.s64 	%rd17, %rd16, %rd15;
	mul.rn.f64 	%fd29, %fd78, %fd78;
	and.b32  	%r33, %r42, 1;
	setp.eq.b32 	%p5, %r33, 1;
	selp.f64 	%fd30, 0dBDA8FF8320FD8164, 0d3DE5DB65F9785EBA, %p5;
	ld.global.nc.v2.f64 	{%fd31, %fd32}, [%rd17];
	fma.rn.f64 	%fd33, %fd30, %fd29, %fd31;
	fma.rn.f64 	%fd34, %fd33, %fd29, %fd32;
	ld.global.nc.v2.f64 	{%fd35, %fd36}, [%rd17+16];
	fma.rn.f64 	%fd37, %fd34, %fd29, %fd35;
	fma.rn.f64 	%fd38, %fd37, %fd29, %fd36;
	ld.global.nc.v2.f64 	{%fd39, %fd40}, [%rd17+32];
	fma.rn.f64 	%fd41, %fd38, %fd29, %fd39;
	fma.rn.f64 	%fd42, %fd41, %fd29, %fd40;
	fma.rn.f64 	%fd43, %fd42, %fd78, %fd78;
	fma.rn.f64 	%fd44, %fd42, %fd29, 0d3FF0000000000000;
	selp.f64 	%fd45, %fd44, %fd43, %p5;
	and.b32  	%r34, %r42, 2;
	setp.eq.s32 	%p6, %r34, 0;
	mov.f64 	%fd46, 0d0000000000000000;
	sub.f64 	%fd47, %fd46, %fd45;
	selp.f64 	%fd48, %fd45, %fd47, %p6;
	fma.rn.f64 	%fd79, %fd2, %fd48, %fd79;
$L__BB9_9:
	ld.global.u32 	%r8, [%rd25];
	setp.lt.s32 	%p7, %r8, 0;
	@%p7 bra 	$L__BB9_15;
	ld.global.f64 	%fd11, [%rd26];
	mul.wide.u32 	%rd18, %r8, 240;
	add.s64 	%rd20, %rd9, %rd18;
	ld.global.f64 	%fd49, [%rd20+224];
	ld.global.f64 	%fd50, [%rd1+212];
	sub.f64 	%fd12, %fd49, %fd50;
	abs.f64 	%fd13, %fd12;
	setp.eq.f64 	%p8, %fd13, 0d7FF0000000000000;
	@%p8 bra 	$L__BB9_13;
	mul.f64 	%fd51, %fd12, 0d3FE45F306DC9C883;
	cvt.rni.s32.f64 	%r43, %fd51;
	cvt.rn.f64.s32 	%fd52, %r43;
	fma.rn.f64 	%fd53, %fd52, 0dBFF921FB54442D18, %fd12;
	fma.rn.f64 	%fd54, %fd52, 0dBC91A62633145C00, %fd53;
	fma.rn.f64 	%fd80, %fd52, 0dB97B839A252049C0, %fd54;
	setp.ltu.f64 	%p9, %fd13, 0d41E0000000000000;
	@%p9 bra 	$L__BB9_14;
	{ // callseq 27, 0
	.param .b64 param0;
	st.param.f64 	[param0], %fd12;
	.param .align 16 .b8 retval0[16];
	call.uni (retval0), 
	__internal_trig_reduction_slowpathd, 
	(
	param0
	);
	ld.param.f64 	%fd80, [retval0];
	ld.param.b32 	%r43, [retval0+8];
	} // callseq 27
	bra.uni 	$L__BB9_14;
$L__BB9_13:
	mov.f64 	%fd56, 0d0000000000000000;
	mul.rn.f64 	%fd80, %fd12, %fd56;
	mov.b32 	%r43, 0;
$L__BB9_14:
	shl.b32 	%r37, %r43, 6;
	cvt.u64.u32 	%rd21, %r37;
	and.b64  	%rd22, %rd21, 64;
	mov.u64 	%rd23, __cudart_sin_cos_coeffs;
	add.s64 	%rd24, %rd23, %rd22;
	mul.rn.f64 	%fd57, %fd80, %fd80;
	and.b32  	%r38, %r43, 1;
	setp.eq.b32 	%p10, %r38, 1;
	selp.f64 	%fd58, 0dBDA8FF8320FD8164, 0d3DE5DB65F9785EBA, %p10;
	ld.global.nc.v2.f64 	{%fd59, %fd60}, [%rd24];
	fma.rn.f64 	%fd61, %fd58, %fd57, %fd59;
	fma.rn.f64 	%fd62, %fd61, %fd57, %fd60;
	ld.global.nc.v2.f64 	{%fd63, %fd64}, [%rd24+16];
	fma.rn.f64 	%fd65, %fd62, %fd57, %fd63;
	fma.rn.f64 	%fd66, %fd65, %fd57, %fd64;
	ld.global.nc.v2.f64 	{%fd67, %fd68}, [%rd24+32];
	fma.rn.f64 	%fd69, %fd66, %fd57, %fd67;
	fma.rn.f64 	%fd70, %fd69, %fd57, %fd68;
	fma.rn.f64 	%fd71, %fd70, %fd80, %fd80;
	fma.rn.f64 	%fd72, %fd70, %fd57, 0d3FF0000000000000;
	selp.f64 	%fd73, %fd72, %fd71, %p10;
	and.b32  	%r39, %r43, 2;
	setp.eq.s32 	%p11, %r39, 0;
	mov.f64 	%fd74, 0d0000000000000000;
	sub.f64 	%fd75, %fd74, %fd73;
	selp.f64 	%fd76, %fd73, %fd75, %p11;
	fma.rn.f64 	%fd79, %fd11, %fd76, %fd79;
$L__BB9_15:
	add.s32 	%r41, %r41, 2;
	add.s64 	%rd26, %rd26, 32;
	add.s64 	%rd25, %rd25, 8;
	setp.ne.s32 	%p12, %r41, 10;
	@%p12 bra 	$L__BB9_3;
	st.global.f64 	[%rd1+220], %fd79;
	add.s32 	%r13, %r40, 1920;
	setp.lt.s32 	%p13, %r40, -1406;
	mov.u32 	%r40, %r13;
	@%p13 bra 	$L__BB9_2;
$L__BB9_17:
	ret;

}
	// .globl	_Z19actualizaParametrosd
.visible .entry _Z19actualizaParametrosd(
	.param .f64 _Z19actualizaParametrosd_param_0
)
{
	.reg .pred 	%p<7>;
	.reg .b32 	%r<39>;
	.reg .b64 	%rd<7>;
	.reg .b64 	%fd<52>;

	ld.param.f64 	%fd1, [_Z19actualizaParametrosd_param_0];
	mov.u32 	%r11, %ctaid.x;
	mov.u32 	%r12, %ctaid.y;
	mov.u32 	%r13, %nctaid.x;
	mov.u32 	%r14, %nctaid.y;
	mov.u32 	%r15, %ctaid.z;
	mad.lo.s32 	%r16, %r15, %r14, %r12;
	mad.lo.s32 	%r17, %r16, %r13, %r11;
	mov.u32 	%r18, %ntid.x;
	mov.u32 	%r19, %ntid.y;
	mov.u32 	%r20, %ntid.z;
	mov.u32 	%r21, %tid.z;
	mov.u32 	%r22, %tid.y;
	mov.u32 	%r23, %tid.x;
	mad.lo.s32 	%r24, %r17, %r20, %r21;
	mad.lo.s32 	%r25, %r24, %r19, %r22;
	mad.lo.s32 	%r37, %r25, %r18, %r23;
	setp.gt.s32 	%p1, %r37, 513;
	@%p1 bra 	$L__BB10_7;
	max.s32 	%r26, %r37, -1406;
	setp.lt.s32 	%p2, %r37, -1406;
	selp.u32 	%r27, 1, 0, %p2;
	add.s32 	%r28, %r37, %r27;
	sub.s32 	%r29, %r26, %r28;
	mul.hi.u32 	%r30, %r29, -2004318071;
	shr.u32 	%r31, %r30, 10;
	add.s32 	%r2, %r31, %r27;
	and.b32  	%r32, %r2, 3;
	setp.eq.s32 	%p3, %r32, 3;
	@%p3 bra 	$L__BB10_4;
	add.s32 	%r33, %r2, 1;
	and.b32  	%r34, %r33, 3;
	neg.s32 	%r35, %r34;
	mov.u64 	%rd2, islote;
$L__BB10_3:
	.pragma "nounroll";
	mul.wide.s32 	%rd1, %r37, 240;
	add.s64 	%rd3, %rd2, %rd1;
	ld.global.f64 	%fd2, [%rd3+224];
	ld.global.f64 	%fd3, [%rd3+216];
	ld.global.f64 	%fd4, [%rd3+232];
	fma.rn.f64 	%fd5, %fd4, 0d3F5FE01FE01FE020, %fd3;
	mul.f64 	%fd6, %fd1, %fd5;
	fma.rn.f64 	%fd7, %fd6, 0d4000000000000000, %fd6;
	fma.rn.f64 	%fd8, %fd6, 0d4000000000000000, %fd7;
	add.f64 	%fd9, %fd6, %fd8;
	div.rn.f64 	%fd10, %fd9, 0d4018000000000000;
	add.f64 	%fd11, %fd2, %fd10;
	st.global.f64 	[%rd3+224], %fd11;
	add.s32 	%r37, %r37, 1920;
	add.s32 	%r35, %r35, 1;
	setp.ne.s32 	%p4, %r35, 0;
	@%p4 bra 	$L__BB10_3;
$L__BB10_4:
	setp.lt.u32 	%p5, %r2, 3;
	@%p5 bra 	$L__BB10_7;
	mov.u64 	%rd5, islote;
$L__BB10_6:
	mul.wide.s32 	%rd4, %r37, 240;
	add.s64 	%rd6, %rd5, %rd4;
	ld.global.f64 	%fd12, [%rd6+224];
	ld.global.f64 	%fd13, [%rd6+216];
	ld.global.f64 	%fd14, [%rd6+232];
	fma.rn.f64 	%fd15, %fd14, 0d3F5FE01FE01FE020, %fd13;
	mul.f64 	%fd16, %fd1, %fd15;
	fma.rn.f64 	%fd17, %fd16, 0d4000000000000000, %fd16;
	fma.rn.f64 	%fd18, %fd16, 0d4000000000000000, %fd17;
	add.f64 	%fd19, %fd16, %fd18;
	div.rn.f64 	%fd20, %fd19, 0d4018000000000000;
	add.f64 	%fd21, %fd12, %fd20;
	st.global.f64 	[%rd6+224], %fd21;
	ld.global.f64 	%fd22, [%rd6+461024];
	ld.global.f64 	%fd23, [%rd6+461016];
	ld.global.f64 	%fd24, [%rd6+461032];
	fma.rn.f64 	%fd25, %fd24, 0d3F5FE01FE01FE020, %fd23;
	mul.f64 	%fd26, %fd1, %fd25;
	fma.rn.f64 	%fd27, %fd26, 0d4000000000000000, %fd26;
	fma.rn.f64 	%fd28, %fd26, 0d4000000000000000, %fd27;
	add.f64 	%fd29, %fd26, %fd28;
	div.rn.f64 	%fd30, %fd29, 0d4018000000000000;
	add.f64 	%fd31, %fd22, %fd30;
	st.global.f64 	[%rd6+461024], %fd31;
	ld.global.f64 	%fd32, [%rd6+921824];
	ld.global.f64 	%fd33, [%rd6+921816];
	ld.global.f64 	%fd34, [%rd6+921832];
	fma.rn.f64 	%fd35, %fd34, 0d3F5FE01FE01FE020, %fd33;
	mul.f64 	%fd36, %fd1, %fd35;
	fma.rn.f64 	%fd37, %fd36, 0d4000000000000000, %fd36;
	fma.rn.f64 	%fd38, %fd36, 0d4000000000000000, %fd37;
	add.f64 	%fd39, %fd36, %fd38;
	div.rn.f64 	%fd40, %fd39, 0d4018000000000000;
	add.f64 	%fd41, %fd32, %fd40;
	st.global.f64 	[%rd6+921824], %fd41;
	ld.global.f64 	%fd42, [%rd6+1382624];
	ld.global.f64 	%fd43, [%rd6+1382616];
	ld.global.f64 	%fd44, [%rd6+1382632];
	fma.rn.f64 	%fd45, %fd44, 0d3F5FE01FE01FE020, %fd43;
	mul.f64 	%fd46, %fd1, %fd45;
	fma.rn.f64 	%fd47, %fd46, 0d4000000000000000, %fd46;
	fma.rn.f64 	%fd48, %fd46, 0d4000000000000000, %fd47;
	add.f64 	%fd49, %fd46, %fd48;
	div.rn.f64 	%fd50, %fd49, 0d4018000000000000;
	add.f64 	%fd51, %fd42, %fd50;
	st.global.f64 	[%rd6+1382624], %fd51;
	add.s32 	%r10, %r37, 7680;
	setp.lt.s32 	%p6, %r37, -7166;
	mov.u32 	%r37, %r10;
	@%p6 bra 	$L__BB10_6;
$L__BB10_7:
	ret;

}
	// .globl	_Z10getAngulosPd
.visible .entry _Z10getAngulosPd(
	.param .u64 .ptr .align 1 _Z10getAngulosPd_param_0
)
{
	.reg .pred 	%p<2>;
	.reg .b32 	%r<5>;
	.reg .b64 	%rd<12>;
	.reg .b64 	%fd<3>;

	ld.param.u64 	%rd7, [_Z10getAngulosPd_param_0];
	cvta.to.global.u64 	%rd8, %rd7;
	mov.u64 	%rd9, islote;
	add.s64 	%rd10, %rd9, 464;
	add.s64 	%rd11, %rd8, 8;
	mov.b32 	%r4, 0;
$L__BB11_1:
	ld.global.f64 	%fd1, [%rd10+-240];
	st.global.f64 	[%rd11+-8], %fd1;
	ld.global.f64 	%fd2, [%rd10];
	st.global.f64 	[%rd11], %fd2;
	add.s32 	%r4, %r4, 2;
	add.s64 	%rd11, %rd11, 16;
	add.s64 	%rd10, %rd10, 480;
	setp.ne.s32 	%p1, %r4, 514;
	@%p1 bra 	$L__BB11_1;
	ret;

}
.func  (.param .align 16 .b8 func_retval0[16]) __internal_trig_reduction_slowpathd(
	.param .b64 __internal_trig_reduction_slowpathd_param_0
)
{
	.local .align 8 .b8 	__local_depot12[40];
	.reg .b64 	%SP;
	.reg .b64 	%SPL;
	.reg .pred 	%p<10>;
	.reg .b32 	%r<47>;
	.reg .b64 	%rd<74>;
	.reg .b64 	%fd<5>;

	mov.u64 	%SPL, __local_depot12;
	ld.param.f64 	%fd4, [__internal_trig_reduction_slowpathd_param_0];
	add.u64 	%rd1, %SPL, 0;
	{
	.reg .b32 %temp; 
	mov.b64 	{%temp, %r1}, %fd4;
	}
	shr.u32 	%r2, %r1, 20;
	and.b32  	%r3, %r2, 2047;
	setp.eq.s32 	%p1, %r3, 2047;
	mov.b32 	%r46, 0;
	@%p1 bra 	$L__BB12_9;
	add.s32 	%r20, %r3, -1024;
	mov.b64 	%rd20, %fd4;
	shl.b64 	%rd2, %rd20, 11;
	shr.u32 	%r4, %r20, 6;
	sub.s32 	%r45, 15, %r4;
	sub.s32 	%r21, 19, %r4;
	setp.lt.u32 	%p2, %r20, 128;
	selp.b32 	%r6, 18, %r21, %p2;
	setp.ge.s32 	%p3, %r45, %r6;
	mov.b64 	%rd70, 0;
	@%p3 bra 	$L__BB12_4;
	add.s32 	%r23, %r6, %r4;
	neg.s32 	%r43, %r23;
	or.b64  	%rd3, %rd2, -9223372036854775808;
	mov.b64 	%rd70, 0;
	mov.b32 	%r42, 0;
	mov.u64 	%rd25, __cudart_i2opi_d;
	mov.u32 	%r44, %r45;
$L__BB12_3:
	.pragma "nounroll";
	mul.wide.s32 	%rd22, %r42, 8;
	add.s64 	%rd23, %rd1, %rd22;
	mul.wide.s32 	%rd24, %r44, 8;
	add.s64 	%rd26, %rd25, %rd24;
	ld.global.nc.u64 	%rd27, [%rd26];
	{
	.reg .u32 %r0, %r1, %r2, %r3, %alo, %ahi, %blo, %bhi, %clo, %chi;
	mov.b64 	{%alo,%ahi}, %rd27;
	mov.b64 	{%blo,%bhi}, %rd3;
	mov.b64 	{%clo,%chi}, %rd70;
	mad.lo.cc.u32 	%r0, %alo, %blo, %clo;
	madc.hi.cc.u32 	%r1, %alo, %blo, %chi;
	madc.hi.u32 	%r2, %alo, %bhi, 0;
	mad.lo.cc.u32 	%r1, %alo, %bhi, %r1;
	madc.hi.cc.u32 	%r2, %ahi, %blo, %r2;
	madc.hi.u32 	%r3, %ahi, %bhi, 0;
	mad.lo.cc.u32 	%r1, %ahi, %blo, %r1;
	madc.lo.cc.u32 	%r2, %ahi, %bhi, %r2;
	addc.u32 	%r3, %r3, 0;
	mov.b64 	%rd28, {%r0,%r1};
	mov.b64 	%rd70, {%r2,%r3};
	}
	st.local.u64 	[%rd23], %rd28;
	add.s32 	%r44, %r44, 1;
	add.s32 	%r43, %r43, 1;
	add.s32 	%r42, %r42, 1;
	setp.ne.s32 	%p4, %r43, -15;
	mov.u32 	%r45, %r6;
	@%p4 bra 	$L__BB12_3;
$L__BB12_4:
	cvt.s64.s32 	%rd29, %r45;
	cvt.u64.u32 	%rd30, %r4;
	add.s64 	%rd31, %rd30, %rd29;
	shl.b64 	%rd32, %rd31, 3;
	add.s64 	%rd33, %rd1, %rd32;
	st.local.u64 	[%rd33+-120], %rd70;
	and.b32  	%r15, %r2, 63;
	ld.local.u64 	%rd72, [%rd1+16];
	ld.local.u64 	%rd71, [%rd1+24];
	setp.eq.s32 	%p5, %r15, 0;
	@%p5 bra 	$L__BB12_6;
	shl.b64 	%rd34, %rd71, %r15;
	shr.u64 	%rd35, %rd72, 1;
	xor.b32  	%r24, %r15, 63;
	shr.u64 	%rd36, %rd35, %r24;
	or.b64  	%rd71, %rd34, %rd36;
	ld.local.u64 	%rd37, [%rd1+8];
	shl.b64 	%rd38, %rd72, %r15;
	shr.u64 	%rd39, %rd37, 1;
	shr.u64 	%rd40, %rd39, %r24;
	or.b64  	%rd72, %rd38, %rd40;
$L__BB12_6:
	and.b32  	%r25, %r1, -2147483648;
	shr.u64 	%rd41, %rd71, 62;
	cvt.u32.u64 	%r26, %rd41;
	mov.b64 	{%r27, %r28}, %rd71;
	mov.b64 	{%r29, %r30}, %rd72;
	shf.l.wrap.b32 	%r31, %r30, %r27, 2;
	shf.l.wrap.b32 	%r32, %r27, %r28, 2;
	mov.b64 	%rd42, {%r31, %r32};
	shl.b64 	%rd43, %rd72, 2;
	shr.u64 	%rd44, %rd42, 63;
	cvt.u32.u64 	%r33, %rd44;
	add.s32 	%r34, %r33, %r26;
	setp.eq.s32 	%p6, %r25, 0;
	neg.s32 	%r35, %r34;
	selp.b32 	%r46, %r34, %r35, %p6;
	setp.gt.s64 	%p7, %rd42, -1;
	mov.b64 	%rd45, 0;
	{
	.reg .u32 %r0, %r1, %r2, %r3, %a0, %a1, %a2, %a3, %b0, %b1, %b2, %b3;
	mov.b64 	{%a0,%a1}, %rd45;
	mov.b64 	{%a2,%a3}, %rd45;
	mov.b64 	{%b0,%b1}, %rd43;
	mov.b64 	{%b2,%b3}, %rd42;
	sub.cc.u32 	%r0, %a0, %b0;
	subc.cc.u32 	%r1, %a1, %b1;
	subc.cc.u32 	%r2, %a2, %b2;
	subc.u32 	%r3, %a3, %b3;
	mov.b64 	%rd46, {%r0,%r1};
	mov.b64 	%rd47, {%r2,%r3};
	}
	xor.b32  	%r36, %r25, -2147483648;
	selp.b64 	%rd73, %rd42, %rd47, %p7;
	selp.b64 	%rd14, %rd43, %rd46, %p7;
	selp.b32 	%r17, %r25, %r36, %p7;
	clz.b64 	%r37, %rd73;
	cvt.u64.u32 	%rd15, %r37;
	setp.eq.s32 	%p8, %r37, 0;
	@%p8 bra 	$L__BB12_8;
	cvt.u32.u64 	%r38, %rd15;
	and.b32  	%r39, %r38, 63;
	shl.b64 	%rd48, %rd73, %r39;
	shr.u64 	%rd49, %rd14, 1;
	not.b32 	%r40, %r38;
	and.b32  	%r41, %r40, 63;
	shr.u64 	%rd50, %rd49, %r41;
	or.b64  	%rd73, %rd48, %rd50;
$L__BB12_8:
	mov.b64 	%rd51, -3958705157555305931;
	{
	.reg .u32 %r0, %r1, %r2, %r3, %alo, %ahi, %blo, %bhi;
	mov.b64 	{%alo,%ahi}, %rd73;
	mov.b64 	{%blo,%bhi}, %rd51;
	mul.lo.u32 	%r0, %alo, %blo;
	mul.hi.u32 	%r1, %alo, %blo;
	mad.lo.cc.u32 	%r1, %alo, %bhi, %r1;
	madc.hi.u32 	%r2, %alo, %bhi, 0;
	mad.lo.cc.u32 	%r1, %ahi, %blo, %r1;
	madc.hi.cc.u32 	%r2, %ahi, %blo, %r2;
	madc.hi.u32 	%r3, %ahi, %bhi, 0;
	mad.lo.cc.u32 	%r2, %ahi, %bhi, %r2;
	addc.u32 	%r3, %r3, 0;
	mov.b64 	%rd52, {%r0,%r1};
	mov.b64 	%rd53, {%r2,%r3};
	}
	setp.gt.s64 	%p9, %rd53, 0;
	{
	.reg .u32 %r0, %r1, %r2, %r3, %a0, %a1, %a2, %a3, %b0, %b1, %b2, %b3;
	mov.b64 	{%a0,%a1}, %rd52;
	mov.b64 	{%a2,%a3}, %rd53;
	mov.b64 	{%b0,%b1}, %rd52;
	mov.b64 	{%b2,%b3}, %rd53;
	add.cc.u32 	%r0, %a0, %b0;
	addc.cc.u32 	%r1, %a1, %b1;
	addc.cc.u32 	%r2, %a2, %b2;
	addc.u32 	%r3, %a3, %b3;
	mov.b64 	%rd54, {%r0,%r1};
	mov.b64 	%rd55, {%r2,%r3};
	}
	selp.b64 	%rd56, %rd55, %rd53, %p9;
	selp.s64 	%rd57, -1, 0, %p9;
	sub.s64 	%rd58, %rd57, %rd15;
	cvt.u64.u32 	%rd59, %r17;
	shl.b64 	%rd60, %rd59, 32;
	add.s64 	%rd61, %rd56, 1;
	shr.u64 	%rd62, %rd61, 10;
	add.s64 	%rd63, %rd62, 1;
	shr.u64 	%rd64, %rd63, 1;
	shl.b64 	%rd65, %rd58, 52;
	add.s64 	%rd66, %rd65, %rd64;
	add.s64 	%rd67, %rd66, 4602678819172646912;
	or.b64  	%rd68, %rd67, %rd60;
	mov.b64 	%fd4, %rd68;
$L__BB12_9:
	st.param.f64 	[func_retval0], %fd4;
	st.param.b32 	[func_retval0+8], %r46;
	ret;

}


// ===== COMPILED SASS (sm_100) =====

	.target	sm_100

	.elftype	@"ET_EXEC"


//--------------------- .note.nv.tkinfo           --------------------------
	.section	.note.nv.tkinfo,"",@"SHT_NOTE"
	.sectionflags	@"SHF_NOTE_NV_TKINFO"
	.tkinfo
        /*0018*/ 	.word	0x00000002
        /*0030*/ 	.string	""
        /*0030*/ 	.string	"ptxas"
        /*0030*/ 	.string	"Cuda compilation tools, release 13.0, V13.0.88"
        /*0030*/ 	.string	"Build cuda_13.0.r13.0/compiler.36424714_0"
        /*0030*/ 	.string	"-arch sm_100 -m 64 "



//--------------------- .note.nv.cuinfo           --------------------------
	.section	.note.nv.cuinfo,"",@"SHT_NOTE"
	.sectionflags	@"SHF_NOTE_NV_CUINFO"
        /*0018*/ 	.short	0x0002
        /*001a*/ 	.short	0x0064
        /*001c*/ 	.short	0x0082
	.zero		2


//--------------------- .nv.info                  --------------------------
	.section	.nv.info,"",@"SHT_CUDA_INFO"
	.align	4


	//----- nvinfo : EIATTR_REGCOUNT
	.align		4
        /*0000*/ 	.byte	0x04, 0x2f
        /*0002*/ 	.short	(.L_9 - .L_8)
	.align		4
.L_8:
        /*0004*/ 	.word	index@(_Z14set_TipoCelulaii)
        /*0008*/ 	.word	0x00000008


	//----- nvinfo : EIATTR_FRAME_SIZE
	.align		4
.L_9:
        /*000c*/ 	.byte	0x04, 0x11
        /*000e*/ 	.short	(.L_11 - .L_10)
	.align		4
.L_10:
        /*0010*/ 	.word	index@(_Z14set_TipoCelulaii)
        /*0014*/ 	.word	0x00000000


	//----- nvinfo : EIATTR_REGCOUNT
	.align		4
.L_11:
        /*0018*/ 	.byte	0x04, 0x2f
        /*001a*/ 	.short	(.L_13 - .L_12)
	.align		4
.L_12:
        /*001c*/ 	.word	index@(_Z12set_idVecinoiii)
        /*0020*/ 	.word	0x0000000a


	//----- nvinfo : EIATTR_FRAME_SIZE
	.align		4
.L_13:
        /*0024*/ 	.byte	0x04, 0x11
        /*0026*/ 	.short	(.L_15 - .L_14)
	.align		4
.L_14:
        /*0028*/ 	.word	index@(_Z12set_idVecinoiii)
        /*002c*/ 	.word	0x00000000


	//----- nvinfo : EIATTR_REGCOUNT
	.align		4
.L_15:
        /*0030*/ 	.byte	0x04, 0x2f
        /*0032*/ 	.short	(.L_17 - .L_16)
	.align		4
.L_16:
        /*0034*/ 	.word	index@(_Z14set_numVecinosii)
        /*0038*/ 	.word	0x00000008


	//----- nvinfo : EIATTR_FRAME_SIZE
	.align		4
.L_17:
        /*003c*/ 	.byte	0x04, 0x11
        /*003e*/ 	.short	(.L_19 - .L_18)
	.align		4
.L_18:
        /*0040*/ 	.word	index@(_Z14set_numVecinosii)
        /*0044*/ 	.word	0x00000000


	//----- nvinfo : EIATTR_REGCOUNT
	.align		4
.L_19:
        /*0048*/ 	.byte	0x04, 0x2f
        /*004a*/ 	.short	(.L_21 - .L_20)
	.align		4
.L_20:
        /*004c*/ 	.word	index@(_Z18set_idVecinoStructiii)
        /*0050*/ 	.word	0x0000000a


	//----- nvinfo : EIATTR_FRAME_SIZE
	.align		4
.L_21:
        /*0054*/ 	.byte	0x04, 0x11
        /*0056*/ 	.short	(.L_23 - .L_22)
	.align		4
.L_22:
        /*0058*/ 	.word	index@(_Z18set_idVecinoStructiii)
        /*005c*/ 	.word	0x00000000


	//----- nvinfo : EIATTR_REGCOUNT
	.align		4
.L_23:
        /*0060*/ 	.byte	0x04, 0x2f
        /*0062*/ 	.short	(.L_25 - .L_24)
	.align		4
.L_24:
        /*0064*/ 	.word	index@(_Z16imprimeredcelulav)
        /*0068*/ 	.word	0x0000001a


	//----- nvinfo : EIATTR_FRAME_SIZE
	.align		4
.L_25:
        /*006c*/ 	.byte	0x04, 0x11
        /*006e*/ 	.short	(.L_27 - .L_26)
	.align		4
.L_26:
        /*0070*/ 	.word	index@(_Z16imprimeredcelulav)
        /*0074*/ 	.word	0x00000008


	//----- nvinfo : EIATTR_REGCOUNT
	.align		4
.L_27:
        /*0078*/ 	.byte	0x04, 0x2f
        /*007a*/ 	.short	(.L_29 - .L_28)
	.align		4
.L_28:
        /*007c*/ 	.word	index@(_Z15iniciaredcelulai)
        /*0080*/ 	.word	0x0000000a


	//----- nvinfo : EIATTR_FRAME_SIZE
	.align		4
.L_29:
        /*0084*/ 	.byte	0x04, 0x11
        /*0086*/ 	.short	(.L_31 - .L_30)
	.align		4
.L_30:
        /*0088*/ 	.word	index@(_Z15iniciaredcelulai)
        /*008c*/ 	.word	0x00000000


	//----- nvinfo : EIATTR_REGCOUNT
	.align		4
.L_31:
        /*0090*/ 	.byte	0x04, 0x2f
        /*0092*/ 	.short	(.L_33 - .L_32)
	.align		4
.L_32:
        /*0094*/ 	.word	index@(_Z11set_gacopleidi)
        /*0098*/ 	.word	0x00000018


	//----- nvinfo : EIATTR_FRAME_SIZE
	.align		4
.L_33:
        /*009c*/ 	.byte	0x04, 0x11
        /*009e*/ 	.short	(.L_35 - .L_34)
	.align		4
.L_34:
        /*00a0*/ 	.word	index@(_Z11set_gacopleidi)
        /*00a4*/ 	.word	0x00000010


	//----- nvinfo : EIATTR_REGCOUNT
	.align		4
.L_35:
        /*00a8*/ 	.byte	0x04, 0x2f
        /*00aa*/ 	.short	(.L_37 - .L_36)
	.align		4
.L_36:
        /*00ac*/ 	.word	index@(_Z13asignar_thetaid)
        /*00b0*/ 	.word	0x00000018


	//----- nvinfo : EIATTR_FRAME_SIZE
	.align		4
.L_37:
        /*00b4*/ 	.byte	0x04, 0x11
        /*00b6*/ 	.short	(.L_39 - .L_38)
	.align		4
.L_38:
        /*00b8*/ 	.word	index@(_Z13asignar_thetaid)
        /*00bc*/ 	.word	0x00000010


	//----- nvinfo : EIATTR_REGCOUNT
	.align		4
.L_39:
        /*00c0*/ 	.byte	0x04, 0x2f
        /*00c2*/ 	.short	(.L_41 - .L_40)
	.align		4
.L_40:
        /*00c4*/ 	.word	index@(_Z12asignar_frecid)
        /*00c8*/ 	.word	0x0000000a


	//----- nvinfo : EIATTR_FRAME_SIZE
	.align		4
.L_41:
        /*00cc*/ 	.byte	0x04, 0x11
        /*00ce*/ 	.short	(.L_43 - .L_42)
	.align		4
.L_42:
        /*00d0*/ 	.word	index@(_Z12asignar_frecid)
        /*00d4*/ 	.word	0x00000000


	//----- nvinfo : EIATTR_REGCOUNT
	.align		4
.L_43:
        /*00d8*/ 	.byte	0x04, 0x2f
        /*00da*/ 	.short	(.L_45 - .L_44)
	.align		4
.L_44:
        /*00dc*/ 	.word	index@(_Z25calcula_InfluenciaVecinasv)
        /*00e0*/ 	.word	0x00000026


	//----- nvinfo : EIATTR_FRAME_SIZE
	.align		4
.L_45:
        /*00e4*/ 	.byte	0x04, 0x11
        /*00e6*/ 	.short	(.L_47 - .L_46)
	.align		4
.L_46:
        /*00e8*/ 	.word	index@($_Z25calcula_InfluenciaVecinasv$__internal_trig_reduction_slowpathd)
        /*00ec*/ 	.word	0x00000028


	//----- nvinfo : EIATTR_FRAME_SIZE
	.align		4
.L_47:
        /*00f0*/ 	.byte	0x04, 0x11
        /*00f2*/ 	.short	(.L_49 - .L_48)
	.align		4
.L_48:
        /*00f4*/ 	.word	index@(_Z25calcula_InfluenciaVecinasv)
        /*00f8*/ 	.word	0x00000028


	//----- nvinfo : EIATTR_REGCOUNT
	.align		4
.L_49:
        /*00fc*/ 	.byte	0x04, 0x2f
        /*00fe*/ 	.short	(.L_51 - .L_50)
	.align		4
.L_50:
        /*0100*/ 	.word	index@(_Z19actualizaParametrosd)
        /*0104*/ 	.word	0x00000022


	//----- nvinfo : EIATTR_FRAME_SIZE
	.align		4
.L_51:
        /*0108*/ 	.byte	0x04, 0x11
        /*010a*/ 	.short	(.L_53 - .L_52)
	.align		4
.L_52:
        /*010c*/ 	.word	index@($__internal_0_$__cuda_sm20_div_rn_f64_full)
        /*0110*/ 	.word	0x00000000


	//----- nvinfo : EIATTR_FRAME_SIZE
	.align		4
.L_53:
        /*0114*/ 	.byte	0x04, 0x11
        /*0116*/ 	.short	(.L_55 - .L_54)
	.align		4
.L_54:
        /*0118*/ 	.word	index@(_Z19actualizaParametrosd)
        /*011c*/ 	.word	0x00000000


	//----- nvinfo : EIATTR_REGCOUNT
	.align		4
.L_55:
        /*0120*/ 	.byte	0x04, 0x2f
        /*0122*/ 	.short	(.L_57 - .L_56)
	.align		4
.L_56:
        /*0124*/ 	.word	index@(_Z10getAngulosPd)
        /*0128*/ 	.word	0x00000018


	//----- nvinfo : EIATTR_FRAME_SIZE
	.align		4
.L_57:
        /*012c*/ 	.byte	0x04, 0x11
        /*012e*/ 	.short	(.L_59 - .L_58)
	.align		4
.L_58:
        /*0130*/ 	.word	index@(_Z10getAngulosPd)
        /*0134*/ 	.word	0x00000000


	//----- nvinfo : EIATTR_MIN_STACK_SIZE
	.align		4
.L_59:
        /*0138*/ 	.byte	0x04, 0x12
        /*013a*/ 	.short	(.L_61 - .L_60)
	.align		4
.L_60:
        /*013c*/ 	.word	index@(_Z10getAngulosPd)
        /*0140*/ 	.word	0x00000000


	//----- nvinfo : EIATTR_MIN_STACK_SIZE
	.align		4
.L_61:
        /*0144*/ 	.byte	0x04, 0x12
        /*0146*/ 	.short	(.L_63 - .L_62)
	.align		4
.L_62:
        /*0148*/ 	.word	index@(_Z19actualizaParametrosd)
        /*014c*/ 	.word	0x00000000


	//----- nvinfo : EIATTR_MIN_STACK_SIZE
	.align		4
.L_63:
        /*0150*/ 	.byte	0x04, 0x12
        /*0152*/ 	.short	(.L_65 - .L_64)
	.align		4
.L_64:
        /*0154*/ 	.word	index@(_Z25calcula_InfluenciaVecinasv)
        /*0158*/ 	.word	0x00000028


	//----- nvinfo : EIATTR_MIN_STACK_SIZE
	.align		4
.L_65:
        /*015c*/ 	.byte	0x04, 0x12
        /*015e*/ 	.short	(.L_67 - .L_66)
	.align		4
.L_66:
        /*0160*/ 	.word	index@(_Z12asignar_frecid)
        /*0164*/ 	.word	0x00000000


	//----- nvinfo : EIATTR_MIN_STACK_SIZE
	.align		4
.L_67:
        /*0168*/ 	.byte	0x04, 0x12
        /*016a*/ 	.short	(.L_69 - .L_68)
	.align		4
.L_68:
        /*016c*/ 	.word	index@(_Z13asignar_thetaid)
        /*0170*/ 	.word	0x00000010


	//----- nvinfo : EIATTR_MIN_STACK_SIZE
	.align		4
.L_69:
        /*0174*/ 	.byte	0x04, 0x12
        /*0176*/ 	.short	(.L_71 - .L_70)
	.align		4
.L_70:
        /*0178*/ 	.word	index@(_Z11set_gacopleidi)
        /*017c*/ 	.word	0x00000010


	//----- nvinfo : EIATTR_MIN_STACK_SIZE
	.align		4
.L_71:
        /*0180*/ 	.byte	0x04, 0x12
        /*0182*/ 	.short	(.L_73 - .L_72)
	.align		4
.L_72:
        /*0184*/ 	.word	index@(_Z15iniciaredcelulai)
        /*0188*/ 	.word	0x00000000


	//----- nvinfo : EIATTR_MIN_STACK_SIZE
	.align		4
.L_73:
        /*018c*/ 	.byte	0x04, 0x12
        /*018e*/ 	.short	(.L_75 - .L_74)
	.align		4
.L_74:
        /*0190*/ 	.word	index@(_Z16imprimeredcelulav)
        /*0194*/ 	.word	0x00000008


	//----- nvinfo : EIATTR_MIN_STACK_SIZE
	.align		4
.L_75:
        /*0198*/ 	.byte	0x04, 0x12
        /*019a*/ 	.short	(.L_77 - .L_76)
	.align		4
.L_76:
        /*019c*/ 	.word	index@(_Z18set_idVecinoStructiii)
        /*01a0*/ 	.word	0x00000000


	//----- nvinfo : EIATTR_MIN_STACK_SIZE
	.align		4
.L_77:
        /*01a4*/ 	.byte	0x04, 0x12
        /*01a6*/ 	.short	(.L_79 - .L_78)
	.align		4
.L_78:
        /*01a8*/ 	.word	index@(_Z14set_numVecinosii)
        /*01ac*/ 	.word	0x00000000


	//----- nvinfo : EIATTR_MIN_STACK_SIZE
	.align		4
.L_79:
        /*01b0*/ 	.byte	0x04, 0x12
        /*01b2*/ 	.short	(.L_81 - .L_80)
	.align		4
.L_80:
        /*01b4*/ 	.word	index@(_Z12set_idVecinoiii)
        /*01b8*/ 	.word	0x00000000


	//----- nvinfo : EIATTR_MIN_STACK_SIZE
	.align		4
.L_81:
        /*01bc*/ 	.byte	0x04, 0x12
        /*01be*/ 	.short	(.L_83 - .L_82)
	.align		4
.L_82:
        /*01c0*/ 	.word	index@(_Z14set_TipoCelulaii)
        /*01c4*/ 	.word	0x00000000
.L_83:


//--------------------- .nv.compat                --------------------------
	.section	.nv.compat,"",@"SHT_CUDA_COMPAT_INFO"
	.align	4
        /*0000*/ 	.byte	0x02, 0x09, 0x00, 0x00, 0x02, 0x02, 0x01, 0x00, 0x02, 0x05, 0x05, 0x00, 0x03, 0x07, 0x01, 0x01
        /*0010*/ 	.byte	0x02, 0x03, 0x00, 0x00, 0x02, 0x06, 0x01, 0x00, 0x04, 0x0b, 0x08, 0x00, 0x01, 0x00, 0x00, 0x00
        /*0020*/ 	.byte	0x00, 0x00, 0x00, 0x00


//--------------------- .nv.info._Z10getAngulosPd --------------------------
	.section	.nv.info._Z10getAngulosPd,"",@"SHT_CUDA_INFO"
	.sectionflags	@""
	.align	4


	//----- nvinfo : EIATTR_CUDA_API_VERSION
	.align		4
        /*0000*/ 	.byte	0x04, 0x37
        /*0002*/ 	.short	(.L_85 - .L_84)
.L_84:
        /*0004*/ 	.word	0x00000082


	//----- nvinfo : EIATTR_KPARAM_INFO
	.align		4
.L_85:
        /*0008*/ 	.byte	0x04, 0x17
        /*000a*/ 	.short	(.L_87 - .L_86)
.L_86:
        /*000c*/ 	.word	0x00000000
        /*0010*/ 	.short	0x0000
        /*0012*/ 	.short	0x0000
        /*0014*/ 	.byte	0x00, 0xf5, 0x21, 0x00


	//----- nvinfo : EIATTR_SPARSE_MMA_MASK
	.align		4
.L_87:
        /*0018*/ 	.byte	0x03, 0x50
        /*001a*/ 	.short	0x0000


	//----- nvinfo : EIATTR_MAXREG_COUNT
	.align		4
        /*001c*/ 	.byte	0x03, 0x1b
        /*001e*/ 	.short	0x00ff


	//----- nvinfo : EIATTR_MERCURY_ISA_VERSION
	.align		4
        /*0020*/ 	.byte	0x03, 0x5f
        /*0022*/ 	.short	0x0101


	//----- nvinfo : EIATTR_VRC_CTA_INIT_COUNT
	.align		4
        /*0024*/ 	.byte	0x02, 0x4a
	.zero		1
	.zero		1


	//----- nvinfo : EIATTR_EXIT_INSTR_OFFSETS
	.align		4
        /*0028*/ 	.byte	0x04, 0x1c
        /*002a*/ 	.short	(.L_89 - .L_88)


	//   ....[0]....
.L_88:
        /*002c*/ 	.word	0x000070f0


	//----- nvinfo : EIATTR_CBANK_PARAM_SIZE
	.align		4
.L_89:
        /*0030*/ 	.byte	0x03, 0x19
        /*0032*/ 	.short	0x0008


	//----- nvinfo : EIATTR_PARAM_CBANK
	.align		4
        /*0034*/ 	.byte	0x04, 0x0a
        /*0036*/ 	.short	(.L_91 - .L_90)
	.align		4
.L_90:
        /*0038*/ 	.word	index@(.nv.constant0._Z10getAngulosPd)
        /*003c*/ 	.short	0x0380
        /*003e*/ 	.short	0x0008


	//----- nvinfo : EIATTR_SW_WAR
	.align		4
.L_91:
        /*0040*/ 	.byte	0x04, 0x36
        /*0042*/ 	.short	(.L_93 - .L_92)
.L_92:
        /*0044*/ 	.word	0x00000008
.L_93:


//--------------------- .nv.info._Z19actualizaParametrosd --------------------------
	.section	.nv.info._Z19actualizaParametrosd,"",@"SHT_CUDA_INFO"
	.sectionflags	@""
	.align	4


	//----- nvinfo : EIATTR_CUDA_API_VERSION
	.align		4
        /*0000*/ 	.byte	0x04, 0x37
        /*0002*/ 	.short	(.L_95 - .L_94)
.L_94:
        /*0004*/ 	.word	0x00000082


	//----- nvinfo : EIATTR_KPARAM_INFO
	.align		4
.L_95:
        /*0008*/ 	.byte	0x04, 0x17
        /*000a*/ 	.short	(.L_97 - .L_96)
.L_96:
        /*000c*/ 	.word	0x00000000
        /*0010*/ 	.short	0x0000
        /*0012*/ 	.short	0x0000
        /*0014*/ 	.byte	0x00, 0xf0, 0x21, 0x00


	//----- nvinfo : EIATTR_SPARSE_MMA_MASK
	.align		4
.L_97:
        /*0018*/ 	.byte	0x03, 0x50
        /*001a*/ 	.short	0x0000


	//----- nvinfo : EIATTR_MAXREG_COUNT
	.align		4
        /*001c*/ 	.byte	0x03, 0x1b
        /*001e*/ 	.short	0x00ff


	//----- nvinfo : EIATTR_MERCURY_ISA_VERSION
	.align		4
        /*0020*/ 	.byte	0x03, 0x5f
        /*0022*/ 	.short	0x0101


	//----- nvinfo : EIATTR_VRC_CTA_INIT_COUNT
	.align		4
        /*0024*/ 	.byte	0x02, 0x4a
	.zero		1
	.zero		1


	//----- nvinfo : EIATTR_EXIT_INSTR_OFFSETS
	.align		4
        /*0028*/ 	.byte	0x04, 0x1c
        /*002a*/ 	.short	(.L_99 - .L_98)


	//   ....[0]....
.L_98:
        /*002c*/ 	.word	0x00000120


	//   ....[1]....
        /*0030*/ 	.word	0x00000500


	//   ....[2]....
        /*0034*/ 	.word	0x00000dd0


	//----- nvinfo : EIATTR_CRS_STACK_SIZE
	.align		4
.L_99:
        /*0038*/ 	.byte	0x04, 0x1e
        /*003a*/ 	.short	(.L_101 - .L_100)
.L_100:
        /*003c*/ 	.word	0x00000000


	//----- nvinfo : EIATTR_CBANK_PARAM_SIZE
	.align		4
.L_101:
        /*0040*/ 	.byte	0x03, 0x19
        /*0042*/ 	.short	0x0008


	//----- nvinfo : EIATTR_PARAM_CBANK
	.align		4
        /*0044*/ 	.byte	0x04, 0x0a
        /*0046*/ 	.short	(.L_103 - .L_102)
	.align		4
.L_102:
        /*0048*/ 	.word	index@(.nv.constant0._Z19actualizaParametrosd)
        /*004c*/ 	.short	0x0380
        /*004e*/ 	.short	0x0008


	//----- nvinfo : EIATTR_SW_WAR
	.align		4
.L_103:
        /*0050*/ 	.byte	0x04, 0x36
        /*0052*/ 	.short	(.L_105 - .L_104)
.L_104:
        /*0054*/ 	.word	0x00000008
.L_105:


//--------------------- .nv.info._Z25calcula_InfluenciaVecinasv --------------------------
	.section	.nv.info._Z25calcula_InfluenciaVecinasv,"",@"SHT_CUDA_INFO"
	.sectionflags	@""
	.align	4


	//----- nvinfo : EIATTR_CUDA_API_VERSION
	.align		4
        /*0000*/ 	.byte	0x04, 0x37
        /*0002*/ 	.short	(.L_107 - .L_106)
.L_106:
        /*0004*/ 	.word	0x00000082


	//----- nvinfo : EIATTR_SPARSE_MMA_MASK
	.align		4
.L_107:
        /*0008*/ 	.byte	0x03, 0x50
        /*000a*/ 	.short	0x0000


	//----- nvinfo : EIATTR_MAXREG_COUNT
	.align		4
        /*000c*/ 	.byte	0x03, 0x1b
        /*000e*/ 	.short	0x00ff


	//----- nvinfo : EIATTR_MERCURY_ISA_VERSION
	.align		4
        /*0010*/ 	.byte	0x03, 0x5f
        /*0012*/ 	.short	0x0101


	//----- nvinfo : EIATTR_VRC_CTA_INIT_COUNT
	.align		4
        /*0014*/ 	.byte	0x02, 0x4a
	.zero		1
	.zero		1


	//----- nvinfo : EIATTR_EXIT_INSTR_OFFSETS
	.align		4
        /*0018*/ 	.byte	0x04, 0x1c
        /*001a*/ 	.short	(.L_109 - .L_108)


	//   ....[0]....
.L_108:
        /*001c*/ 	.word	0x00000130


	//   ....[1]....
        /*0020*/ 	.word	0x00000af0


	//----- nvinfo : EIATTR_CRS_STACK_SIZE
	.align		4
.L_109:
        /*0024*/ 	.byte	0x04, 0x1e
        /*0026*/ 	.short	(.L_111 - .L_110)
.L_110:
        /*0028*/ 	.word	0x00000000


	//----- nvinfo : EIATTR_SW_WAR
	.align		4
.L_111:
        /*002c*/ 	.byte	0x04, 0x36
        /*002e*/ 	.short	(.L_113 - .L_112)
.L_112:
        /*0030*/ 	.word	0x00000008
.L_113:


//--------------------- .nv.info._Z12asignar_frecid --------------------------
	.section	.nv.info._Z12asignar_frecid,"",@"SHT_CUDA_INFO"
	.sectionflags	@""
	.align	4


	//----- nvinfo : EIATTR_CUDA_API_VERSION
	.align		4
        /*0000*/ 	.byte	0x04, 0x37
        /*0002*/ 	.short	(.L_115 - .L_114)
.L_114:
        /*0004*/ 	.word	0x00000082


	//----- nvinfo : EIATTR_KPARAM_INFO
	.align		4
.L_115:
        /*0008*/ 	.byte	0x04, 0x17
        /*000a*/ 	.short	(.L_117 - .L_116)
.L_116:
        /*000c*/ 	.word	0x00000000
        /*0010*/ 	.short	0x0001
        /*0012*/ 	.short	0x0008
        /*0014*/ 	.byte	0x00, 0xf0, 0x21, 0x00


	//----- nvinfo : EIATTR_KPARAM_INFO
	.align		4
.L_117:
        /*0018*/ 	.byte	0x04, 0x17
        /*001a*/ 	.short	(.L_119 - .L_118)
.L_118:
        /*001c*/ 	.word	0x00000000
        /*0020*/ 	.short	0x0000
        /*0022*/ 	.short	0x0000
        /*0024*/ 	.byte	0x00, 0xf0, 0x11, 0x00


	//----- nvinfo : EIATTR_SPARSE_MMA_MASK
	.align		4
.L_119:
        /*0028*/ 	.byte	0x03, 0x50
        /*002a*/ 	.short	0x0000


	//----- nvinfo : EIATTR_MAXREG_COUNT
	.align		4
        /*002c*/ 	.byte	0x03, 0x1b
        /*002e*/ 	.short	0x00ff


	//----- nvinfo : EIATTR_MERCURY_ISA_VERSION
	.align		4
        /*0030*/ 	.byte	0x03, 0x5f
        /*0032*/ 	.short	0x0101


	//----- nvinfo : EIATTR_VRC_CTA_INIT_COUNT
	.align		4
        /*0034*/ 	.byte	0x02, 0x4a
	.zero		1
	.zero		1


	//----- nvinfo : EIATTR_EXIT_INSTR_OFFSETS
	.align		4
        /*0038*/ 	.byte	0x04, 0x1c
        /*003a*/ 	.short	(.L_121 - .L_120)


	//   ....[0]....
.L_120:
        /*003c*/ 	.word	0x00000070


	//----- nvinfo : EIATTR_CBANK_PARAM_SIZE
	.align		4
.L_121:
        /*0040*/ 	.byte	0x03, 0x19
        /*0042*/ 	.short	0x0010


	//----- nvinfo : EIATTR_PARAM_CBANK
	.align		4
        /*0044*/ 	.byte	0x04, 0x0a
        /*0046*/ 	.short	(.L_123 - .L_122)
	.align		4
.L_122:
        /*0048*/ 	.word	index@(.nv.constant0._Z12asignar_frecid)
        /*004c*/ 	.short	0x0380
        /*004e*/ 	.short	0x0010


	//----- nvinfo : EIATTR_SW_WAR
	.align		4
.L_123:
        /*0050*/ 	.byte	0x04, 0x36
        /*0052*/ 	.short	(.L_125 - .L_124)
.L_124:
        /*0054*/ 	.word	0x00000008
.L_125:


//--------------------- .nv.info._Z13asignar_thetaid --------------------------
	.section	.nv.info._Z13asignar_thetaid,"",@"SHT_CUDA_INFO"
	.sectionflags	@""
	.align	4


	//----- nvinfo : EIATTR_CUDA_API_VERSION
	.align		4
        /*0000*/ 	.byte	0x04, 0x37
        /*0002*/ 	.short	(.L_127 - .L_126)
.L_126:
        /*0004*/ 	.word	0x00000082


	//----- nvinfo : EIATTR_KPARAM_INFO
	.align		4
.L_127:
        /*0008*/ 	.byte	0x04, 0x17
        /*000a*/ 	.short	(.L_129 - .L_128)
.L_128:
        /*000c*/ 	.word	0x00000000
        /*0010*/ 	.short	0x0001
        /*0012*/ 	.short	0x0008
        /*0014*/ 	.byte	0x00, 0xf0, 0x21, 0x00


	//----- nvinfo : EIATTR_KPARAM_INFO
	.align		4
.L_129:
        /*0018*/ 	.byte	0x04, 0x17
        /*001a*/ 	.short	(.L_131 - .L_130)
.L_130:
        /*001c*/ 	.word	0x00000000
        /*0020*/ 	.short	0x0000
        /*0022*/ 	.short	0x0000
        /*0024*/ 	.byte	0x00, 0xf0, 0x11, 0x00


	//----- nvinfo : EIATTR_SPARSE_MMA_MASK
	.align		4
.L_131:
        /*0028*/ 	.byte	0x03, 0x50
        /*002a*/ 	.short	0x0000


	//----- nvinfo : EIATTR_MAXREG_COUNT
	.align		4
        /*002c*/ 	.byte	0x03, 0x1b
        /*002e*/ 	.short	0x00ff


	//----- nvinfo : EIATTR_EXTERNS
	.align		4
        /*0030*/ 	.byte	0x04, 0x0f
        /*0032*/ 	.short	(.L_133 - .L_132)


	//   ....[0]....
	.align		4
.L_132:
        /*0034*/ 	.word	index@(vprintf)


	//----- nvinfo : EIATTR_MERCURY_ISA_VERSION
	.align		4
.L_133:
        /*0038*/ 	.byte	0x03, 0x5f
        /*003a*/ 	.short	0x0101


	//----- nvinfo : EIATTR_VRC_CTA_INIT_COUNT
	.align		4
        /*003c*/ 	.byte	0x02, 0x4a
	.zero		1
	.zero		1


	//----- nvinfo : EIATTR_SYSCALL_OFFSETS
	.align		4
        /*0040*/ 	.byte	0x04, 0x46
        /*0042*/ 	.short	(.L_135 - .L_134)


	//   ....[0]....
.L_134:
        /*0044*/ 	.word	0x00000140


	//----- nvinfo : EIATTR_EXIT_INSTR_OFFSETS
	.align		4
.L_135:
        /*0048*/ 	.byte	0x04, 0x1c
        /*004a*/ 	.short	(.L_137 - .L_136)


	//   ....[0]....
.L_136:
        /*004c*/ 	.word	0x00000150


	//----- nvinfo : EIATTR_CBANK_PARAM_SIZE
	.align		4
.L_137:
        /*0050*/ 	.byte	0x03, 0x19
        /*0052*/ 	.short	0x0010


	//----- nvinfo : EIATTR_PARAM_CBANK
	.align		4
        /*0054*/ 	.byte	0x04, 0x0a
        /*0056*/ 	.short	(.L_139 - .L_138)
	.align		4
.L_138:
        /*0058*/ 	.word	index@(.nv.constant0._Z13asignar_thetaid)
        /*005c*/ 	.short	0x0380
        /*005e*/ 	.short	0x0010


	//----- nvinfo : EIATTR_SW_WAR
	.align		4
.L_139:
        /*0060*/ 	.byte	0x04, 0x36
        /*0062*/ 	.short	(.L_141 - .L_140)
.L_140:
        /*0064*/ 	.word	0x00000008
.L_141:


//--------------------- .nv.info._Z11set_gacopleidi --------------------------
	.section	.nv.info._Z11set_gacopleidi,"",@"SHT_CUDA_INFO"
	.sectionflags	@""
	.align	4


	//----- nvinfo : EIATTR_CUDA_API_VERSION
	.align		4
        /*0000*/ 	.byte	0x04, 0x37
        /*0002*/ 	.short	(.L_143 - .L_142)
.L_142:
        /*0004*/ 	.word	0x00000082


	//----- nvinfo : EIATTR_KPARAM_INFO
	.align		4
.L_143:
        /*0008*/ 	.byte	0x04, 0x17
        /*000a*/ 	.short	(.L_145 - .L_144)
.L_144:
        /*000c*/ 	.word	0x00000000
        /*0010*/ 	.short	0x0002
        /*0012*/ 	.short	0x0010
        /*0014*/ 	.byte	0x00, 0xf0, 0x11, 0x00


	//----- nvinfo : EIATTR_KPARAM_INFO
	.align		4
.L_145:
        /*0018*/ 	.byte	0x04, 0x17
        /*001a*/ 	.short	(.L_147 - .L_146)
.L_146:
        /*001c*/ 	.word	0x00000000
        /*0020*/ 	.short	0x0001
        /*0022*/ 	.short	0x0008
        /*0024*/ 	.byte	0x00, 0xf0, 0x21, 0x00


	//----- nvinfo : EIATTR_KPARAM_INFO
	.align		4
.L_147:
        /*0028*/ 	.byte	0x04, 0x17
        /*002a*/ 	.short	(.L_149 - .L_148)
.L_148:
        /*002c*/ 	.word	0x00000000
        /*0030*/ 	.short	0x0000
        /*0032*/ 	.short	0x0000
        /*0034*/ 	.byte	0x00, 0xf0, 0x11, 0x00


	//----- nvinfo : EIATTR_SPARSE_MMA_MASK
	.align		4
.L_149:
        /*0038*/ 	.byte	0x03, 0x50
        /*003a*/ 	.short	0x0000


	//----- nvinfo : EIATTR_MAXREG_COUNT
	.align		4
        /*003c*/ 	.byte	0x03, 0x1b
        /*003e*/ 	.short	0x00ff


	//----- nvinfo : EIATTR_EXTERNS
	.align		4
        /*0040*/ 	.byte	0x04, 0x0f
        /*0042*/ 	.short	(.L_151 - .L_150)


	//   ....[0]....
	.align		4
.L_150:
        /*0044*/ 	.word	index@(vprintf)


	//----- nvinfo : EIATTR_MERCURY_ISA_VERSION
	.align		4
.L_151:
        /*0048*/ 	.byte	0x03, 0x5f
        /*004a*/ 	.short	0x0101


	//----- nvinfo : EIATTR_VRC_CTA_INIT_COUNT
	.align		4
        /*004c*/ 	.byte	0x02, 0x4a
	.zero		1
	.zero		1


	//----- nvinfo : EIATTR_SYSCALL_OFFSETS
	.align		4
        /*0050*/ 	.byte	0x04, 0x46
        /*0052*/ 	.short	(.L_153 - .L_152)


	//   ....[0]....
.L_152:
        /*0054*/ 	.word	0x000001a0


	//----- nvinfo : EIATTR_EXIT_INSTR_OFFSETS
	.align		4
.L_153:
        /*0058*/ 	.byte	0x04, 0x1c
        /*005a*/ 	.short	(.L_155 - .L_154)


	//   ....[0]....
.L_154:
        /*005c*/ 	.word	0x000001b0


	//----- nvinfo : EIATTR_CBANK_PARAM_SIZE
	.align		4
.L_155:
        /*0060*/ 	.byte	0x03, 0x19
        /*0062*/ 	.short	0x0014


	//----- nvinfo : EIATTR_PARAM_CBANK
	.align		4
        /*0064*/ 	.byte	0x04, 0x0a
        /*0066*/ 	.short	(.L_157 - .L_156)
	.align		4
.L_156:
        /*0068*/ 	.word	index@(.nv.constant0._Z11set_gacopleidi)
        /*006c*/ 	.short	0x0380
        /*006e*/ 	.short	0x0014


	//----- nvinfo : EIATTR_SW_WAR
	.align		4
.L_157:
        /*0070*/ 	.byte	0x04, 0x36
        /*0072*/ 	.short	(.L_159 - .L_158)
.L_158:
        /*0074*/ 	.word	0x00000008
.L_159:


//--------------------- .nv.info._Z15iniciaredcelulai --------------------------
	.section	.nv.info._Z15iniciaredcelulai,"",@"SHT_CUDA_INFO"
	.sectionflags	@""
	.align	4


	//----- nvinfo : EIATTR_CUDA_API_VERSION
	.align		4
        /*0000*/ 	.byte	0x04, 0x37
        /*0002*/ 	.short	(.L_161 - .L_160)
.L_160:
        /*0004*/ 	.word	0x00000082


	//----- nvinfo : EIATTR_KPARAM_INFO
	.align		4
.L_161:
        /*0008*/ 	.byte	0x04, 0x17
        /*000a*/ 	.short	(.L_163 - .L_162)
.L_162:
        /*000c*/ 	.word	0x00000000
        /*0010*/ 	.short	0x0000
        /*0012*/ 	.short	0x0000
        /*0014*/ 	.byte	0x00, 0xf0, 0x11, 0x00


	//----- nvinfo : EIATTR_SPARSE_MMA_MASK
	.align		4
.L_163:
        /*0018*/ 	.byte	0x03, 0x50
        /*001a*/ 	.short	0x0000


	//----- nvinfo : EIATTR_MAXREG_COUNT
	.align		4
        /*001c*/ 	.byte	0x03, 0x1b
        /*001e*/ 	.short	0x00ff


	//----- nvinfo : EIATTR_MERCURY_ISA_VERSION
	.align		4
        /*0020*/ 	.byte	0x03, 0x5f
        /*0022*/ 	.short	0x0101


	//----- nvinfo : EIATTR_VRC_CTA_INIT_COUNT
	.align		4
        /*0024*/ 	.byte	0x02, 0x4a
	.zero		1
	.zero		1


	//----- nvinfo : EIATTR_EXIT_INSTR_OFFSETS
	.align		4
        /*0028*/ 	.byte	0x04, 0x1c
        /*002a*/ 	.short	(.L_165 - .L_164)


	//   ....[0]....
.L_164:
        /*002c*/ 	.word	0x000000f0


	//----- nvinfo : EIATTR_CBANK_PARAM_SIZE
	.align		4
.L_165:
        /*0030*/ 	.byte	0x03, 0x19
        /*0032*/ 	.short	0x0004


	//----- nvinfo : EIATTR_PARAM_CBANK
	.align		4
        /*0034*/ 	.byte	0x04, 0x0a
        /*0036*/ 	.short	(.L_167 - .L_166)
	.align		4
.L_166:
        /*0038*/ 	.word	index@(.nv.constant0._Z15iniciaredcelulai)
        /*003c*/ 	.short	0x0380
        /*003e*/ 	.short	0x0004


	//----- nvinfo : EIATTR_SW_WAR
	.align		4
.L_167:
        /*0040*/ 	.byte	0x04, 0x36
        /*0042*/ 	.short	(.L_169 - .L_168)
.L_168:
        /*0044*/ 	.word	0x00000008
.L_169:


//--------------------- .nv.info._Z16imprimeredcelulav --------------------------
	.section	.nv.info._Z16imprimeredcelulav,"",@"SHT_CUDA_INFO"
	.sectionflags	@""
	.align	4


	//----- nvinfo : EIATTR_CUDA_API_VERSION
	.align		4
        /*0000*/ 	.byte	0x04, 0x37
        /*0002*/ 	.short	(.L_171 - .L_170)
.L_170:
        /*0004*/ 	.word	0x00000082


	//----- nvinfo : EIATTR_SPARSE_MMA_MASK
	.align		4
.L_171:
        /*0008*/ 	.byte	0x03, 0x50
        /*000a*/ 	.short	0x0000


	//----- nvinfo : EIATTR_MAXREG_COUNT
	.align		4
        /*000c*/ 	.byte	0x03, 0x1b
        /*000e*/ 	.short	0x00ff


	//----- nvinfo : EIATTR_EXTERNS
	.align		4
        /*0010*/ 	.byte	0x04, 0x0f
        /*0012*/ 	.short	(.L_173 - .L_172)


	//   ....[0]....
	.align		4
.L_172:
        /*0014*/ 	.word	index@(vprintf)


	//----- nvinfo : EIATTR_MERCURY_ISA_VERSION
	.align		4
.L_173:
        /*0018*/ 	.byte	0x03, 0x5f
        /*001a*/ 	.short	0x0101


	//----- nvinfo : EIATTR_VRC_CTA_INIT_COUNT
	.align		4
        /*001c*/ 	.byte	0x02, 0x4a
	.zero		1
	.zero		1


	//----- nvinfo : EIATTR_SYSCALL_OFFSETS
	.align		4
        /*0020*/ 	.byte	0x04, 0x46
        /*0022*/ 	.short	(.L_175 - .L_174)


	//   ....[0]....
.L_174:
        /*0024*/ 	.word	0x00000190


	//   ....[1]....
        /*0028*/ 	.word	0x00000230


	//   ....[2]....
        /*002c*/ 	.word	0x000002d0


	//   ....[3]....
        /*0030*/ 	.word	0x00000370


	//   ....[4]....
        /*0034*/ 	.word	0x00000410


	//   ....[5]....
        /*0038*/ 	.word	0x000004b0


	//   ....[6]....
        /*003c*/ 	.word	0x00000550


	//   ....[7]....
        /*0040*/ 	.word	0x000005f0


	//   ....[8]....
        /*0044*/ 	.word	0x00000690


	//   ....[9]....
        /*0048*/ 	.word	0x00000730


	//   ....[10]....
        /*004c*/ 	.word	0x000007d0


	//   ....[11]....
        /*0050*/ 	.word	0x00000840


	//   ....[12]....
        /*0054*/ 	.word	0x000008f0


	//   ....[13]....
        /*0058*/ 	.word	0x00000990


	//   ....[14]....
        /*005c*/ 	.word	0x00000a30


	//   ....[15]....
        /*0060*/ 	.word	0x00000ad0


	//   ....[16]....
        /*0064*/ 	.word	0x00000b70


	//   ....[17]....
        /*0068*/ 	.word	0x00000c10


	//   ....[18]....
        /*006c*/ 	.word	0x00000cb0


	//   ....[19]....
        /*0070*/ 	.word	0x00000d50


	//   ....[20]....
        /*0074*/ 	.word	0x00000df0


	//   ....[21]....
        /*0078*/ 	.word	0x00000e90


	//   ....[22]....
        /*007c*/ 	.word	0x00000f30


	//   ....[23]....
        /*0080*/ 	.word	0x00000fa0


	//----- nvinfo : EIATTR_EXIT_INSTR_OFFSETS
	.align		4
.L_175:
        /*0084*/ 	.byte	0x04, 0x1c
        /*0086*/ 	.short	(.L_177 - .L_176)


	//   ....[0]....
.L_176:
        /*0088*/ 	.word	0x00001000


	//----- nvinfo : EIATTR_CRS_STACK_SIZE
	.align		4
.L_177:
        /*008c*/ 	.byte	0x04, 0x1e
        /*008e*/ 	.short	(.L_179 - .L_178)
.L_178:
        /*0090*/ 	.word	0x00000000


	//----- nvinfo : EIATTR_SW_WAR
	.align		4
.L_179:
        /*0094*/ 	.byte	0x04, 0x36
        /*0096*/ 	.short	(.L_181 - .L_180)
.L_180:
        /*0098*/ 	.word	0x00000008
.L_181:


//--------------------- .nv.info._Z18set_idVecinoStructiii --------------------------
	.section	.nv.info._Z18set_idVecinoStructiii,"",@"SHT_CUDA_INFO"
	.sectionflags	@""
	.align	4


	//----- nvinfo : EIATTR_CUDA_API_VERSION
	.align		4
        /*0000*/ 	.byte	0x04, 0x37
        /*0002*/ 	.short	(.L_183 - .L_182)
.L_182:
        /*0004*/ 	.word	0x00000082


	//----- nvinfo : EIATTR_KPARAM_INFO
	.align		4
.L_183:
        /*0008*/ 	.byte	0x04, 0x17
        /*000a*/ 	.short	(.L_185 - .L_184)
.L_184:
        /*000c*/ 	.word	0x00000000
        /*0010*/ 	.short	0x0002
        /*0012*/ 	.short	0x0008
        /*0014*/ 	.byte	0x00, 0xf0, 0x11, 0x00


	//----- nvinfo : EIATTR_KPARAM_INFO
	.align		4
.L_185:
        /*0018*/ 	.byte	0x04, 0x17
        /*001a*/ 	.short	(.L_187 - .L_186)
.L_186:
        /*001c*/ 	.word	0x00000000
        /*0020*/ 	.short	0x0001
        /*0022*/ 	.short	0x0004
        /*0024*/ 	.byte	0x00, 0xf0, 0x11, 0x00


	//----- nvinfo : EIATTR_KPARAM_INFO
	.align		4
.L_187:
        /*0028*/ 	.byte	0x04, 0x17
        /*002a*/ 	.short	(.L_189 - .L_188)
.L_188:
        /*002c*/ 	.word	0x00000000
        /*0030*/ 	.short	0x0000
        /*0032*/ 	.short	0x0000
        /*0034*/ 	.byte	0x00, 0xf0, 0x11, 0x00


	//----- nvinfo : EIATTR_SPARSE_MMA_MASK
	.align		4
.L_189:
        /*0038*/ 	.byte	0x03, 0x50
        /*003a*/ 	.short	0x0000


	//----- nvinfo : EIATTR_MAXREG_COUNT
	.align		4
        /*003c*/ 	.byte	0x03, 0x1b
        /*003e*/ 	.short	0x00ff


	//----- nvinfo : EIATTR_MERCURY_ISA_VERSION
	.align		4
        /*0040*/ 	.byte	0x03, 0x5f
        /*0042*/ 	.short	0x0101


	//----- nvinfo : EIATTR_VRC_CTA_INIT_COUNT
	.align		4
        /*0044*/ 	.byte	0x02, 0x4a
	.zero		1
	.zero		1


	//----- nvinfo : EIATTR_EXIT_INSTR_OFFSETS
	.align		4
        /*0048*/ 	.byte	0x04, 0x1c
        /*004a*/ 	.short	(.L_191 - .L_190)


	//   ....[0]....
.L_190:
        /*004c*/ 	.word	0x00000080


	//----- nvinfo : EIATTR_CBANK_PARAM_SIZE
	.align		4
.L_191:
        /*0050*/ 	.byte	0x03, 0x19
        /*0052*/ 	.short	0x000c


	//----- nvinfo : EIATTR_PARAM_CBANK
	.align		4
        /*0054*/ 	.byte	0x04, 0x0a
        /*0056*/ 	.short	(.L_193 - .L_192)
	.align		4
.L_192:
        /*0058*/ 	.word	index@(.nv.constant0._Z18set_idVecinoStructiii)
        /*005c*/ 	.short	0x0380
        /*005e*/ 	.short	0x000c


	//----- nvinfo : EIATTR_SW_WAR
	.align		4
.L_193:
        /*0060*/ 	.byte	0x04, 0x36
        /*0062*/ 	.short	(.L_195 - .L_194)
.L_194:
        /*0064*/ 	.word	0x00000008
.L_195:


//--------------------- .nv.info._Z14set_numVecinosii --------------------------
	.section	.nv.info._Z14set_numVecinosii,"",@"SHT_CUDA_INFO"
	.sectionflags	@""
	.align	4


	//----- nvinfo : EIATTR_CUDA_API_VERSION
	.align		4
        /*0000*/ 	.byte	0x04, 0x37
        /*0002*/ 	.short	(.L_197 - .L_196)
.L_196:
        /*0004*/ 	.word	0x00000082


	//----- nvinfo : EIATTR_KPARAM_INFO
	.align		4
.L_197:
        /*0008*/ 	.byte	0x04, 0x17
        /*000a*/ 	.short	(.L_199 - .L_198)
.L_198:
        /*000c*/ 	.word	0x00000000
        /*0010*/ 	.short	0x0001
        /*0012*/ 	.short	0x0004
        /*0014*/ 	.byte	0x00, 0xf0, 0x11, 0x00


	//----- nvinfo : EIATTR_KPARAM_INFO
	.align		4
.L_199:
        /*0018*/ 	.byte	0x04, 0x17
        /*001a*/ 	.short	(.L_201 - .L_200)
.L_200:
        /*001c*/ 	.word	0x00000000
        /*0020*/ 	.short	0x0000
        /*0022*/ 	.short	0x0000
        /*0024*/ 	.byte	0x00, 0xf0, 0x11, 0x00


	//----- nvinfo : EIATTR_SPARSE_MMA_MASK
	.align		4
.L_201:
        /*0028*/ 	.byte	0x03, 0x50
        /*002a*/ 	.short	0x0000


	//----- nvinfo : EIATTR_MAXREG_COUNT
	.align		4
        /*002c*/ 	.byte	0x03, 0x1b
        /*002e*/ 	.short	0x00ff


	//----- nvinfo : EIATTR_MERCURY_ISA_VERSION
	.align		4
        /*0030*/ 	.byte	0x03, 0x5f
        /*0032*/ 	.short	0x0101


	//----- nvinfo : EIATTR_VRC_CTA_INIT_COUNT
	.align		4
        /*0034*/ 	.byte	0x02, 0x4a
	.zero		1
	.zero		1


	//----- nvinfo : EIATTR_EXIT_INSTR_OFFSETS
	.align		4
        /*0038*/ 	.byte	0x04, 0x1c
        /*003a*/ 	.short	(.L_203 - .L_202)


	//   ....[0]....
.L_202:
        /*003c*/ 	.word	0x00000060


	//----- nvinfo : EIATTR_CBANK_PARAM_SIZE
	.align		4
.L_203:
        /*0040*/ 	.byte	0x03, 0x19
        /*0042*/ 	.short	0x0008


	//----- nvinfo : EIATTR_PARAM_CBANK
	.align		4
        /*0044*/ 	.byte	0x04, 0x0a
        /*0046*/ 	.short	(.L_205 - .L_204)
	.align		4
.L_204:
        /*0048*/ 	.word	index@(.nv.constant0._Z14set_numVecinosii)
        /*004c*/ 	.short	0x0380
        /*004e*/ 	.short	0x0008


	//----- nvinfo : EIATTR_SW_WAR
	.align		4
.L_205:
        /*0050*/ 	.byte	0x04, 0x36
        /*0052*/ 	.short	(.L_207 - .L_206)
.L_206:
        /*0054*/ 	.word	0x00000008
.L_207:


//--------------------- .nv.info._Z12set_idVecinoiii --------------------------
	.section	.nv.info._Z12set_idVecinoiii,"",@"SHT_CUDA_INFO"
	.sectionflags	@""
	.align	4


	//----- nvinfo : EIATTR_CUDA_API_VERSION
	.align		4
        /*0000*/ 	.byte	0x04, 0x37
        /*0002*/ 	.short	(.L_209 - .L_208)
.L_208:
        /*0004*/ 	.word	0x00000082


	//----- nvinfo : EIATTR_KPARAM_INFO
	.align		4
.L_209:
        /*0008*/ 	.byte	0x04, 0x17
        /*000a*/ 	.short	(.L_211 - .L_210)
.L_210:
        /*000c*/ 	.word	0x00000000
        /*0010*/ 	.short	0x0002
        /*0012*/ 	.short	0x0008
        /*0014*/ 	.byte	0x00, 0xf0, 0x11, 0x00


	//----- nvinfo : EIATTR_KPARAM_INFO
	.align		4
.L_211:
        /*0018*/ 	.byte	0x04, 0x17
        /*001a*/ 	.short	(.L_213 - .L_212)
.L_212:
        /*001c*/ 	.word	0x00000000
        /*0020*/ 	.short	0x0001
        /*0022*/ 	.short	0x0004
        /*0024*/ 	.byte	0x00, 0xf0, 0x11, 0x00


	//----- nvinfo : EIATTR_KPARAM_INFO
	.align		4
.L_213:
        /*0028*/ 	.byte	0x04, 0x17
        /*002a*/ 	.short	(.L_215 - .L_214)
.L_214:
        /*002c*/ 	.word	0x00000000
        /*0030*/ 	.short	0x0000
        /*0032*/ 	.short	0x0000
        /*0034*/ 	.byte	0x00, 0xf0, 0x11, 0x00


	//----- nvinfo : EIATTR_SPARSE_MMA_MASK
	.align		4
.L_215:
        /*0038*/ 	.byte	0x03, 0x50
        /*003a*/ 	.short	0x0000


	//----- nvinfo : EIATTR_MAXREG_COUNT
	.align		4
        /*003c*/ 	.byte	0x03, 0x1b
        /*003e*/ 	.short	0x00ff


	//----- nvinfo : EIATTR_MERCURY_ISA_VERSION
	.align		4
        /*0040*/ 	.byte	0x03, 0x5f
        /*0042*/ 	.short	0x0101


	//----- nvinfo : EIATTR_VRC_CTA_INIT_COUNT
	.align		4
        /*0044*/ 	.byte	0x02, 0x4a
	.zero		1
	.zero		1


	//----- nvinfo : EIATTR_EXIT_INSTR_OFFSETS
	.align		4
        /*0048*/ 	.byte	0x04, 0x1c
        /*004a*/ 	.short	(.L_217 - .L_216)


	//   ....[0]....
.L_216:
        /*004c*/ 	.word	0x00000080


	//----- nvinfo : EIATTR_CBANK_PARAM_SIZE
	.align		4
.L_217:
        /*0050*/ 	.byte	0x03, 0x19
        /*0052*/ 	.short	0x000c


	//----- nvinfo : EIATTR_PARAM_CBANK
	.align		4
        /*0054*/ 	.byte	0x04, 0x0a
        /*0056*/ 	.short	(.L_219 - .L_218)
	.align		4
.L_218:
        /*0058*/ 	.word	index@(.nv.constant0._Z12set_idVecinoiii)
        /*005c*/ 	.short	0x0380
        /*005e*/ 	.short	0x000c


	//----- nvinfo : EIATTR_SW_WAR
	.align		4
.L_219:
        /*0060*/ 	.byte	0x04, 0x36
        /*0062*/ 	.short	(.L_221 - .L_220)
.L_220:
        /*0064*/ 	.word	0x00000008
.L_221:


//--------------------- .nv.info._Z14set_TipoCelulaii --------------------------
	.section	.nv.info._Z14set_TipoCelulaii,"",@"SHT_CUDA_INFO"
	.sectionflags	@""
	.align	4


	//----- nvinfo : EIATTR_CUDA_API_VERSION
	.align		4
        /*0000*/ 	.byte	0x04, 0x37
        /*0002*/ 	.short	(.L_223 - .L_222)
.L_222:
        /*0004*/ 	.word	0x00000082


	//----- nvinfo : EIATTR_KPARAM_INFO
	.align		4
.L_223:
        /*0008*/ 	.byte	0x04, 0x17
        /*000a*/ 	.short	(.L_225 - .L_224)
.L_224:
        /*000c*/ 	.word	0x00000000
        /*0010*/ 	.short	0x0001
        /*0012*/ 	.short	0x0004
        /*0014*/ 	.byte	0x00, 0xf0, 0x11, 0x00


	//----- nvinfo : EIATTR_KPARAM_INFO
	.align		4
.L_225:
        /*0018*/ 	.byte	0x04, 0x17
        /*001a*/ 	.short	(.L_227 - .L_226)
.L_226:
        /*001c*/ 	.word	0x00000000
        /*0020*/ 	.short	0x0000
        /*0022*/ 	.short	0x0000
        /*0024*/ 	.byte	0x00, 0xf0, 0x11, 0x00


	//----- nvinfo : EIATTR_SPARSE_MMA_MASK
	.align		4
.L_227:
        /*0028*/ 	.byte	0x03, 0x50
        /*002a*/ 	.short	0x0000


	//----- nvinfo : EIATTR_MAXREG_COUNT
	.align		4
        /*002c*/ 	.byte	0x03, 0x1b
        /*002e*/ 	.short	0x00ff


	//----- nvinfo : EIATTR_MERCURY_ISA_VERSION
	.align		4
        /*0030*/ 	.byte	0x03, 0x5f
        /*0032*/ 	.short	0x0101


	//----- nvinfo : EIATTR_VRC_CTA_INIT_COUNT
	.align		4
        /*0034*/ 	.byte	0x02, 0x4a
	.zero		1
	.zero		1


	//----- nvinfo : EIATTR_EXIT_INSTR_OFFSETS
	.align		4
        /*0038*/ 	.byte	0x04, 0x1c
        /*003a*/ 	.short	(.L_229 - .L_228)


	//   ....[0]....
.L_228:
        /*003c*/ 	.word	0x00000060


	//----- nvinfo : EIATTR_CBANK_PARAM_SIZE
	.align		4
.L_229:
        /*0040*/ 	.byte	0x03, 0x19
        /*0042*/ 	.short	0x0008


	//----- nvinfo : EIATTR_PARAM_CBANK
	.align		4
        /*0044*/ 	.byte	0x04, 0x0a
        /*0046*/ 	.short	(.L_231 - .L_230)
	.align		4
.L_230:
        /*0048*/ 	.word	index@(.nv.constant0._Z14set_TipoCelulaii)
        /*004c*/ 	.short	0x0380
        /*004e*/ 	.short	0x0008


	//----- nvinfo : EIATTR_SW_WAR
	.align		4
.L_231:
        /*0050*/ 	.byte	0x04, 0x36
        /*0052*/ 	.short	(.L_233 - .L_232)
.L_232:
        /*0054*/ 	.word	0x00000008
.L_233:


//--------------------- .nv.callgraph             --------------------------
	.section	.nv.callgraph,"",@"SHT_CUDA_CALLGRAPH"
	.align	4
	.sectionentsize	8
	.align		4
        /*0000*/ 	.word	0x00000000
	.align		4
        /*0004*/ 	.word	0xffffffff
	.align		4
        /*0008*/ 	.word	index@(_Z13asignar_thetaid)
	.align		4
        /*000c*/ 	.word	index@(vprintf)
	.align		4
        /*0010*/ 	.word	index@(_Z11set_gacopleidi)
	.align		4
        /*0014*/ 	.word	index@(vprintf)
	.align		4
        /*0018*/ 	.word	index@(_Z16imprimeredcelulav)
	.align		4
        /*001c*/ 	.word	index@(vprintf)
	.align		4
        /*0020*/ 	.word	0x00000000
	.align		4
        /*0024*/ 	.word	0xfffffffe
	.align		4
        /*0028*/ 	.word	0x00000000
	.align		4
        /*002c*/ 	.word	0xfffffffd
	.align		4
        /*0030*/ 	.word	0x00000000
	.align		4
        /*0034*/ 	.word	0xfffffffc


//--------------------- .nv.constant4             --------------------------
	.section	.nv.constant4,"a",@progbits
	.align	8
	.align		8
.nv.constant4:
        /*0000*/ 	.dword	islote
	.align		8
        /*0008*/ 	.dword	$str
	.align		8
        /*0010*/ 	.dword	$str$1
	.align		8
        /*0018*/ 	.dword	$str$2
	.align		8
        /*0020*/ 	.dword	$str$3
	.align		8
        /*0028*/ 	.dword	$str$4
	.align		8
        /*0030*/ 	.dword	__cudart_i2opi_d
	.align		8
        /*0038*/ 	.dword	__cudart_sin_cos_coeffs
	.align		8
        /*0040*/ 	.dword	vprintf


//--------------------- .text._Z10getAngulosPd    --------------------------
	.section	.text._Z10getAngulosPd,"ax",@progbits
	.align	128
        .global         _Z10getAngulosPd
        .type           _Z10getAngulosPd,@function
        .size           _Z10getAngulosPd,(.L_x_78 - _Z10getAngulosPd)
        .other          _Z10getAngulosPd,@"STO_CUDA_ENTRY STV_DEFAULT"
_Z10getAngulosPd:
.text._Z10getAngulosPd:
[----:B------:R-:W-:Y:S08]  /*0000*/  LDC R1, c[0x0][0x37c] ;  /* 0x0000df00ff017b82 */ /* 0x000ff00000000800 */
[----:B------:R-:W0:Y:S01]  /*0010*/  LDC.64 R2, c[0x4][RZ] ;  /* 0x01000000ff027b82 */ /* 0x000e220000000a00 */
[----:B------:R-:W0:Y:S02]  /*0020*/  LDCU.64 UR4, c[0x0][0x358] ;  /* 0x00006b00ff0477ac */ /* 0x000e240008000a00 */
[----:B0-----:R-:W2:Y:S05]  /*0030*/  LDG.E.64 R6, desc[UR4][R2.64+0xe0] ;  /* 0x0000e00402067981 */ /* 0x001eaa000c1e1b00 */
[----:B------:R-:W2:Y:S02]  /*0040*/  LDC.64 R4, c[0x0][0x380] ;  /* 0x0000e000ff047b82 */ /* 0x000ea40000000a00 */
[----:B--2---:R0:W-:Y:S04]  /*0050*/  STG.E.64 desc[UR4][R4.64], R6 ;  /* 0x0000000604007986 */ /* 0x0041e8000c101b04 */
[----:B------:R-:W2:Y:S04]  /*0060*/  LDG.E.64 R8, desc[UR4][R2.64+0x1d0] ;  /* 0x0001d00402087981 */ /* 0x000ea8000c1e1b00 */
[----:B--2---:R1:W-:Y:S04]  /*0070*/  STG.E.64 desc[UR4][R4.64+0x8], R8 ;  /* 0x0000080804007986 */ /* 0x0043e8000c101b04 */
[----:B------:R-:W2:Y:S04]  /*0080*/  LDG.E.64 R10, desc[UR4][R2.64+0x2c0] ;  /* 0x0002c004020a7981 */ /* 0x000ea8000c1e1b00 */
[----:B--2---:R2:W-:Y:S04]  /*0090*/  STG.E.64 desc[UR4][R4.64+0x10], R10 ;  /* 0x0000100a04007986 */ /* 0x0045e8000c101b04 */
[----:B------:R-:W3:Y:S04]  /*00a0*/  LDG.E.64 R12, desc[UR4][R2.64+0x3b0] ;  /* 0x0003b004020c7981 */ /* 0x000ee8000c1e1b00 */
[----:B---3--:R3:W-:Y:S04]  /*00b0*/  STG.E.64 desc[UR4][R4.64+0x18], R12 ;  /* 0x0000180c04007986 */ /* 0x0087e8000c101b04 */
[----:B------:R-:W4:Y:S04]  /*00c0*/  LDG.E.64 R14, desc[UR4][R2.64+0x4a0] ;  /* 0x0004a004020e7981 */ /* 0x000f28000c1e1b00 */
[----:B----4-:R4:W-:Y:S04]  /*00d0*/  STG.E.64 desc[UR4][R4.64+0x20], R14 ;  /* 0x0000200e04007986 */ /* 0x0109e8000c101b04 */
[----:B------:R-:W5:Y:S04]  /*00e0*/  LDG.E.64 R16, desc[UR4][R2.64+0x590] ;  /* 0x0005900402107981 */ /* 0x000f68000c1e1b00 */
[----:B-----5:R5:W-:Y:S04]  /*00f0*/  STG.E.64 desc[UR4][R4.64+0x28], R16 ;  /* 0x0000281004007986 */ /* 0x020be8000c101b04 */
[----:B0-----:R-:W2:Y:S04]  /*0100*/  LDG.E.64 R6, desc[UR4][R2.64+0x680] ;  /* 0x0006800402067981 */ /* 0x001ea8000c1e1b00 */
[----:B--2---:R0:W-:Y:S04]  /*0110*/  STG.E.64 desc[UR4][R4.64+0x30], R6 ;  /* 0x0000300604007986 */ /* 0x0041e8000c101b04 */
[----:B-1----:R-:W2:Y:S04]  /*0120*/  LDG.E.64 R8, desc[UR4][R2.64+0x770] ;  /* 0x0007700402087981 */ /* 0x002ea8000c1e1b00 */
[----:B--2---:R1:W-:Y:S04]  /*0130*/  STG.E.64 desc[UR4][R4.64+0x38], R8 ;  /* 0x0000380804007986 */ /* 0x0043e8000c101b04 */
[----:B------:R-:W2:Y:S04]  /*0140*/  LDG.E.64 R10, desc[UR4][R2.64+0x860] ;  /* 0x00086004020a7981 */ /* 0x000ea8000c1e1b00 */
[----:B--2---:R2:W-:Y:S04]  /*0150*/  STG.E.64 desc[UR4][R4.64+0x40], R10 ;  /* 0x0000400a04007986 */ /* 0x0045e8000c101b04 */
[----:B---3--:R-:W3:Y:S04]  /*0160*/  LDG.E.64 R12, desc[UR4][R2.64+0x950] ;  /* 0x00095004020c7981 */ /* 0x008ee8000c1e1b00 */
[----:B---3--:R3:W-:Y:S04]  /*0170*/  STG.E.64 desc[UR4][R4.64+0x48], R12 ;  /* 0x0000480c04007986 */ /* 0x0087e8000c101b04 */
[----:B----4-:R-:W4:Y:S04]  /*0180*/  LDG.E.64 R14, desc[UR4][R2.64+0xa40] ;  /* 0x000a4004020e7981 */ /* 0x010f28000c1e1b00 */
[----:B----4-:R4:W-:Y:S04]  /*0190*/  STG.E.64 desc[UR4][R4.64+0x50], R14 ;  /* 0x0000500e04007986 */ /* 0x0109e8000c101b04 */
[----:B-----5:R-:W5:Y:S04]  /*01a0*/  LDG.E.64 R16, desc[UR4][R2.64+0xb30] ;  /* 0x000b300402107981 */ /* 0x020f68000c1e1b00 */
        /* <DEDUP_REMOVED lines=218> */
[----:B--2---:R-:W-:Y:S04]  /*0f50*/  STG.E.64 desc[UR4][R4.64+0x3c0], R6 ;  /* 0x0003c00604007986 */ /* 0x004fe8000c101b04 */
[----:B-1----:R-:W2:Y:S04]  /*0f60*/  LDG.E.64 R8, desc[UR4][R2.64+0x7250] ;  /* 0x0072500402087981 */ /* 0x002ea8000c1e1b00 */
[----:B--2---:R0:W-:Y:S04]  /*0f70*/  STG.E.64 desc[UR4][R4.64+0x3c8], R8 ;  /* 0x0003c80804007986 */ /* 0x0041e8000c101b04 */
[----:B------:R-:W2:Y:S04]  /*0f80*/  LDG.E.64 R10, desc[UR4][R2.64+0x7340] ;  /* 0x00734004020a7981 */ /* 0x000ea8000c1e1b00 */
[----:B--2---:R1:W-:Y:S04]  /*0f90*/  STG.E.64 desc[UR4][R4.64+0x3d0], R10 ;  /* 0x0003d00a04007986 */ /* 0x0043e8000c101b04 */
[----:B---3--:R-:W2:Y:S04]  /*0fa0*/  LDG.E.64 R12, desc[UR4][R2.64+0x7430] ;  /* 0x00743004020c7981 */ /* 0x008ea8000c1e1b00 */
[----:B--2---:R2:W-:Y:S04]  /*0fb0*/  STG.E.64 desc[UR4][R4.64+0x3d8], R12 ;  /* 0x0003d80c04007986 */ /* 0x0045e8000c101b04 */
[----:B----4-:R-:W3:Y:S04]  /*0fc0*/  LDG.E.64 R14, desc[UR4][R2.64+0x7520] ;  /* 0x00752004020e7981 */ /* 0x010ee8000c1e1b00 */
[----:B---3--:R3:W-:Y:S04]  /*0fd0*/  STG.E.64 desc[UR4][R4.64+0x3e0], R14 ;  /* 0x0003e00e04007986 */ /* 0x0087e8000c101b04 */
[----:B-----5:R-:W4:Y:S01]  /*0fe0*/  LDG.E.64 R16, desc[UR4][R2.64+0x7610] ;  /* 0x0076100402107981 */ /* 0x020f22000c1e1b00 */
[----:B------:R-:W5:Y:S08]  /*0ff0*/  LDC.64 R18, c[0x0][0x380] ;  /* 0x0000e000ff127b82 */ /* 0x000f700000000a00 */
[----:B0-----:R-:W0:Y:S01]  /*1000*/  LDC.64 R8, c[0x4][RZ] ;  /* 0x01000000ff087b82 */ /* 0x001e220000000a00 */
[----:B----4-:R4:W-:Y:S04]  /*1010*/  STG.E.64 desc[UR4][R4.64+0x3e8], R16 ;  /* 0x0003e81004007986 */ /* 0x0109e8000c101b04 */
[----:B------:R-:W5:Y:S03]  /*1020*/  LDG.E.64 R6, desc[UR4][R2.64+0x7700] ;  /* 0x0077000402067981 */ /* 0x000f66000c1e1b00 */
[----:B------:R-:W4:Y:S08]  /*1030*/  LDC.64 R20, c[0x0][0x380] ;  /* 0x0000e000ff147b82 */ /* 0x000f300000000a00 */
[----:B-1----:R-:W1:Y:S01]  /*1040*/  LDC.64 R10, c[0x4][RZ] ;  /* 0x01000000ff0a7b82 */ /* 0x002e620000000a00 */
[----:B-----5:R5:W-:Y:S04]  /*1050*/  STG.E.64 desc[UR4][R18.64+0x3f0], R6 ;  /* 0x0003f00612007986 */ /* 0x020be8000c101b04 */
[----:B0-----:R-:W4:Y:S03]  /*1060*/  LDG.E.64 R8, desc[UR4][R8.64+0x77f0] ;  /* 0x0077f00408087981 */ /* 0x001f26000c1e1b00 */
[----:B--2---:R-:W0:Y:S08]  /*1070*/  LDC.64 R12, c[0x0][0x380] ;  /* 0x0000e000ff0c7b82 */ /* 0x004e300000000a00 */
[----:B---3--:R-:W2:Y:S01]  /*1080*/  LDC.64 R14, c[0x4][RZ] ;  /* 0x01000000ff0e7b82 */ /* 0x008ea20000000a00 */
[----:B----4-:R3:W-:Y:S04]  /*1090*/  STG.E.64 desc[UR4][R20.64+0x3f8], R8 ;  /* 0x0003f80814007986 */ /* 0x0107e8000c101b04 */
[----:B-1----:R-:W0:Y:S03]  /*10a0*/  LDG.E.64 R10, desc[UR4][R10.64+0x78e0] ;  /* 0x0078e0040a0a7981 */ /* 0x002e26000c1e1b00 */
[----:B------:R-:W1:Y:S08]  /*10b0*/  LDC.64 R16, c[0x0][0x380] ;  /* 0x0000e000ff107b82 */ /* 0x000e700000000a00 */
[----:B------:R-:W4:Y:S01]  /*10c0*/  LDC.64 R4, c[0x4][RZ] ;  /* 0x01000000ff047b82 */ /* 0x000f220000000a00 */
[----:B0-----:R0:W-:Y:S04]  /*10d0*/  STG.E.64 desc[UR4][R12.64+0x400], R10 ;  /* 0x0004000a0c007986 */ /* 0x0011e8000c101b04 */
[----:B--2---:R-:W1:Y:S03]  /*10e0*/  LDG.E.64 R2, desc[UR4][R14.64+0x79d0] ;  /* 0x0079d0040e027981 */ /* 0x004e66000c1e1b00 */
[----:B-----5:R-:W2:Y:S08]  /*10f0*/  LDC.64 R18, c[0x0][0x380] ;  /* 0x0000e000ff127b82 */ /* 0x020eb00000000a00 */
[----:B------:R-:W5:Y:S01]  /*1100*/  LDC.64 R6, c[0x4][RZ] ;  /* 0x01000000ff067b82 */ /* 0x000f620000000a00 */
[----:B-1----:R1:W-:Y:S04]  /*1110*/  STG.E.64 desc[UR4][R16.64+0x408], R2 ;  /* 0x0004080210007986 */ /* 0x0023e8000c101b04 */
[----:B----4-:R-:W2:Y:S03]  /*1120*/  LDG.E.64 R4, desc[UR4][R4.64+0x7ac0] ;  /* 0x007ac00404047981 */ /* 0x010ea6000c1e1b00 */
[----:B---3--:R-:W3:Y:S08]  /*1130*/  LDC.64 R20, c[0x0][0x380] ;  /* 0x0000e000ff147b82 */ /* 0x008ef00000000a00 */
[----:B------:R-:W4:Y:S01]  /*1140*/  LDC.64 R8, c[0x4][RZ] ;  /* 0x01000000ff087b82 */ /* 0x000f220000000a00 */
[----:B--2---:R2:W-:Y:S04]  /*1150*/  STG.E.64 desc[UR4][R18.64+0x410], R4 ;  /* 0x0004100412007986 */ /* 0x0045e8000c101b04 */
[----:B-----5:R-:W3:Y:S03]  /*1160*/  LDG.E.64 R6, desc[UR4][R6.64+0x7bb0] ;  /* 0x007bb00406067981 */ /* 0x020ee6000c1e1b00 */
[----:B0-----:R-:W0:Y:S08]  /*1170*/  LDC.64 R10, c[0x0][0x380] ;  /* 0x0000e000ff0a7b82 */ /* 0x001e300000000a00 */
[----:B-1----:R-:W1:Y:S01]  /*1180*/  LDC.64 R2, c[0x4][RZ] ;  /* 0x01000000ff027b82 */ /* 0x002e620000000a00 */
[----:B---3--:R3:W-:Y:S04]  /*1190*/  STG.E.64 desc[UR4][R20.64+0x418], R6 ;  /* 0x0004180614007986 */ /* 0x0087e8000c101b04 */
[----:B----4-:R-:W0:Y:S03]  /*11a0*/  LDG.E.64 R8, desc[UR4][R8.64+0x7ca0] ;  /* 0x007ca00408087981 */ /* 0x010e26000c1e1b00 */
[----:B------:R-:W4:Y:S08]  /*11b0*/  LDC.64 R12, c[0x0][0x380] ;  /* 0x0000e000ff0c7b82 */ /* 0x000f300000000a00 */
[----:B--2---:R-:W2:Y:S01]  /*11c0*/  LDC.64 R4, c[0x4][RZ] ;  /* 0x01000000ff047b82 */ /* 0x004ea20000000a00 */
[----:B0-----:R0:W-:Y:S04]  /*11d0*/  STG.E.64 desc[UR4][R10.64+0x420], R8 ;  /* 0x000420080a007986 */ /* 0x0011e8000c101b04 */
[----:B-1----:R-:W4:Y:S03]  /*11e0*/  LDG.E.64 R2, desc[UR4][R2.64+0x7d90] ;  /* 0x007d900402027981 */ /* 0x002f26000c1e1b00 */
[----:B------:R-:W1:Y:S08]  /*11f0*/  LDC.64 R14, c[0x0][0x380] ;  /* 0x0000e000ff0e7b82 */ /* 0x000e700000000a00 */
[----:B---3--:R-:W3:Y:S01]  /*1200*/  LDC.64 R6, c[0x4][RZ] ;  /* 0x01000000ff067b82 */ /* 0x008ee20000000a00 */
[----:B----4-:R4:W-:Y:S04]  /*1210*/  STG.E.64 desc[UR4][R12.64+0x428], R2 ;  /* 0x000428020c007986 */ /* 0x0109e8000c101b04 */
[----:B--2---:R-:W1:Y:S03]  /*1220*/  LDG.E.64 R4, desc[UR4][R4.64+0x7e80] ;  /* 0x007e800404047981 */ /* 0x004e66000c1e1b00 */
[----:B------:R-:W2:Y:S08]  /*1230*/  LDC.64 R16, c[0x0][0x380] ;  /* 0x0000e000ff107b82 */ /* 0x000eb00000000a00 */
[----:B0-----:R-:W0:Y:S01]  /*1240*/  LDC.64 R8, c[0x4][RZ] ;  /* 0x01000000ff087b82 */ /* 0x001e220000000a00 */
[----:B-1----:R1:W-:Y:S04]  /*1250*/  STG.E.64 desc[UR4][R14.64+0x430], R4 ;  /* 0x000430040e007986 */ /* 0x0023e8000c101b04 */
[----:B---3--:R-:W2:Y:S03]  /*1260*/  LDG.E.64 R6, desc[UR4][R6.64+0x7f70] ;  /* 0x007f700406067981 */ /* 0x008ea6000c1e1b00 */
[----:B------:R-:W3:Y:S08]  /*1270*/  LDC.64 R10, c[0x0][0x380] ;  /* 0x0000e000ff0a7b82 */ /* 0x000ef00000000a00 */
[----:B----4-:R-:W4:Y:S01]  /*1280*/  LDC.64 R2, c[0x4][RZ] ;  /* 0x01000000ff027b82 */ /* 0x010f220000000a00 */
[----:B--2---:R2:W-:Y:S04]  /*1290*/  STG.E.64 desc[UR4][R16.64+0x438], R6 ;  /* 0x0004380610007986 */ /* 0x0045e8000c101b04 */
[----:B0-----:R-:W3:Y:S03]  /*12a0*/  LDG.E.64 R8, desc[UR4][R8.64+0x8060] ;  /* 0x0080600408087981 */ /* 0x001ee6000c1e1b00 */
[----:B------:R-:W0:Y:S08]  /*12b0*/  LDC.64 R12, c[0x0][0x380] ;  /* 0x0000e000ff0c7b82 */ /* 0x000e300000000a00 */
        /* <DEDUP_REMOVED lines=1484> */
[----:B------:R-:W5:Y:S01]  /*6f80*/  LDC.64 R10, c[0x4][RZ] ;  /* 0x01000000ff0a7b82 */ /* 0x000f620000000a00 */
[----:B0-----:R0:W-:Y:S04]  /*6f90*/  STG.E.64 desc[UR4][R16.64+0xfd8], R6 ;  /* 0x000fd80610007986 */ /* 0x0011e8000c101b04 */
[----:B-1----:R-:W4:Y:S03]  /*6fa0*/  LDG.E.64 R8, desc[UR4][R8.64+0x1dd20] ;  /* 0x01dd200408087981 */ /* 0x002f26000c1e1b00 */
[----:B------:R-:W1:Y:S08]  /*6fb0*/  LDC.64 R20, c[0x0][0x380] ;  /* 0x0000e000ff147b82 */ /* 0x000e700000000a00 */
[----:B--2---:R-:W2:Y:S01]  /*6fc0*/  LDC.64 R12, c[0x4][RZ] ;  /* 0x01000000ff0c7b82 */ /* 0x004ea20000000a00 */
[----:B----4-:R4:W-:Y:S04]  /*6fd0*/  STG.E.64 desc[UR4][R18.64+0xfe0], R8 ;  /* 0x000fe00812007986 */ /* 0x0109e8000c101b04 */
[----:B-----5:R-:W1:Y:S03]  /*6fe0*/  LDG.E.64 R10, desc[UR4][R10.64+0x1de10] ;  /* 0x01de10040a0a7981 */ /* 0x020e66000c1e1b00 */
[----:B---3--:R-:W3:Y:S08]  /*6ff0*/  LDC.64 R14, c[0x0][0x380] ;  /* 0x0000e000ff0e7b82 */ /* 0x008ef00000000a00 */
[----:B0-----:R-:W0:Y:S01]  /*7000*/  LDC.64 R6, c[0x4][RZ] ;  /* 0x01000000ff067b82 */ /* 0x001e220000000a00 */
[----:B-1----:R1:W-:Y:S04]  /*7010*/  STG.E.64 desc[UR4][R20.64+0xfe8], R10 ;  /* 0x000fe80a14007986 */ /* 0x0023e8000c101b04 */
[----:B--2---:R-:W3:Y:S03]  /*7020*/  LDG.E.64 R12, desc[UR4][R12.64+0x1df00] ;  /* 0x01df00040c0c7981 */ /* 0x004ee6000c1e1b00 */
[----:B------:R-:W2:Y:S08]  /*7030*/  LDC.64 R16, c[0x0][0x380] ;  /* 0x0000e000ff107b82 */ /* 0x000eb00000000a00 */
[----:B------:R-:W5:Y:S01]  /*7040*/  LDC.64 R2, c[0x4][RZ] ;  /* 0x01000000ff027b82 */ /* 0x000f620000000a00 */
[----:B---3--:R-:W-:Y:S04]  /*7050*/  STG.E.64 desc[UR4][R14.64+0xff0], R12 ;  /* 0x000ff00c0e007986 */ /* 0x008fe8000c101b04 */
[----:B0-----:R-:W2:Y:S03]  /*7060*/  LDG.E.64 R6, desc[UR4][R6.64+0x1dff0] ;  /* 0x01dff00406067981 */ /* 0x001ea6000c1e1b00 */
[----:B----4-:R-:W0:Y:S08]  /*7070*/  LDC.64 R8, c[0x0][0x380] ;  /* 0x0000e000ff087b82 */ /* 0x010e300000000a00 */
[----:B------:R-:W3:Y:S01]  /*7080*/  LDC.64 R4, c[0x4][RZ] ;  /* 0x01000000ff047b82 */ /* 0x000ee20000000a00 */
[----:B--2---:R-:W-:Y:S04]  /*7090*/  STG.E.64 desc[UR4][R16.64+0xff8], R6 ;  /* 0x000ff80610007986 */ /* 0x004fe8000c101b04 */
[----:B-----5:R-:W0:Y:S03]  /*70a0*/  LDG.E.64 R2, desc[UR4][R2.64+0x1e0e0] ;  /* 0x01e0e00402027981 */ /* 0x020e26000c1e1b00 */
[----:B-1----:R-:W1:Y:S01]  /*70b0*/  LDC.64 R10, c[0x0][0x380] ;  /* 0x0000e000ff0a7b82 */ /* 0x002e620000000a00 */
[----:B0-----:R-:W-:Y:S04]  /*70c0*/  STG.E.64 desc[UR4][R8.64+0x1000], R2 ;  /* 0x0010000208007986 */ /* 0x001fe8000c101b04 */
[----:B---3--:R-:W1:Y:S04]  /*70d0*/  LDG.E.64 R4, desc[UR4][R4.64+0x1e1d0] ;  /* 0x01e1d00404047981 */ /* 0x008e68000c1e1b00 */
[----:B-1----:R-:W-:Y:S01]  /*70e0*/  STG.E.64 desc[UR4][R10.64+0x1008], R4 ;  /* 0x001008040a007986 */ /* 0x002fe2000c101b04 */
[----:B------:R-:W-:Y:S05]  /*70f0*/  EXIT ;  /* 0x000000000000794d */ /* 0x000fea0003800000 */
.L_x_0:
[----:B------:R-:W-:-:S00]  /*7100*/  BRA `(.L_x_0) ;  /* 0xfffffffc00fc7947 */ /* 0x000fc0000383ffff */
[----:B------:R-:W-:-:S00]  /*7110*/  NOP ;  /* 0x0000000000007918 */ /* 0x000fc00000000000 */
        /* <DEDUP_REMOVED lines=14> */
.L_x_78:


//--------------------- .text._Z19actualizaParametrosd --------------------------
	.section	.text._Z19actualizaParametrosd,"ax",@progbits
	.align	128
        .global         _Z19actualizaParametrosd
        .type           _Z19actualizaParametrosd,@function
        .size           _Z19actualizaParametrosd,(.L_x_76 - _Z19actualizaParametrosd)
        .other          _Z19actualizaParametrosd,@"STO_CUDA_ENTRY STV_DEFAULT"
_Z19actualizaParametrosd:
.text._Z19actualizaParametrosd:
[----:B------:R-:W-:Y:S08]  /*0000*/  LDC R1, c[0x0][0x37c] ;  /* 0x0000df00ff017b82 */ /* 0x000ff00000000800 */
[----:B------:R-:W-:Y:S01]  /*0010*/  S2UR UR4, SR_CTAID.Y ;  /* 0x00000000000479c3 */ /* 0x000fe20000002600 */
[----:B------:R-:W0:Y:S01]  /*0020*/  S2R R3, SR_TID.Z ;  /* 0x0000000000037919 */ /* 0x000e220000002300 */
[----:B------:R-:W1:Y:S01]  /*0030*/  LDCU UR6, c[0x0][0x370] ;  /* 0x00006e00ff0677ac */ /* 0x000e620008000800 */
[----:B------:R-:W2:Y:S01]  /*0040*/  S2R R5, SR_TID.Y ;  /* 0x0000000000057919 */ /* 0x000ea20000002200 */
[----:B------:R-:W3:Y:S04]  /*0050*/  LDCU UR7, c[0x0][0x374] ;  /* 0x00006e80ff0777ac */ /* 0x000ee80008000800 */
[----:B------:R-:W3:Y:S01]  /*0060*/  S2UR UR8, SR_CTAID.Z ;  /* 0x00000000000879c3 */ /* 0x000ee20000002700 */
[----:B------:R-:W4:Y:S01]  /*0070*/  S2R R7, SR_TID.X ;  /* 0x0000000000077919 */ /* 0x000f220000002100 */
[----:B------:R-:W4:Y:S01]  /*0080*/  LDCU UR9, c[0x0][0x360] ;  /* 0x00006c00ff0977ac */ /* 0x000f220008000800 */
[----:B------:R-:W2:Y:S05]  /*0090*/  LDCU UR10, c[0x0][0x364] ;  /* 0x00006c80ff0a77ac */ /* 0x000eaa0008000800 */
[----:B------:R-:W1:Y:S08]  /*00a0*/  S2UR UR5, SR_CTAID.X ;  /* 0x00000000000579c3 */ /* 0x000e700000002500 */
[----:B------:R-:W0:Y:S01]  /*00b0*/  LDC R0, c[0x0][0x368] ;  /* 0x0000da00ff007b82 */ /* 0x000e220000000800 */
[----:B---3--:R-:W-:-:S04]  /*00c0*/  UIMAD UR4, UR7, UR8, UR4 ;  /* 0x00000008070472a4 */ /* 0x008fc8000f8e0204 */
[----:B-1----:R-:W-:-:S06]  /*00d0*/  UIMAD UR4, UR4, UR6, UR5 ;  /* 0x00000006040472a4 */ /* 0x002fcc000f8e0205 */
[----:B0-----:R-:W-:-:S04]  /*00e0*/  IMAD R0, R0, UR4, R3 ;  /* 0x0000000400007c24 */ /* 0x001fc8000f8e0203 */
[----:B--2---:R-:W-:-:S04]  /*00f0*/  IMAD R0, R0, UR10, R5 ;  /* 0x0000000a00007c24 */ /* 0x004fc8000f8e0205 */
[----:B----4-:R-:W-:-:S05]  /*0100*/  IMAD R2, R0, UR9, R7 ;  /* 0x0000000900027c24 */ /* 0x010fca000f8e0207 */
[----:B------:R-:W-:-:S13]  /*0110*/  ISETP.GT.AND P0, PT, R2, 0x201, PT ;  /* 0x000002010200780c */ /* 0x000fda0003f04270 */
[----:B------:R-:W-:Y:S05]  /*0120*/  @P0 EXIT ;  /* 0x000000000000094d */ /* 0x000fea0003800000 */
[C---:B------:R-:W-:Y:S01]  /*0130*/  ISETP.GE.AND P0, PT, R2.reuse, -0x57e, PT ;  /* 0xfffffa820200780c */ /* 0x040fe20003f06270 */
[----:B------:R-:W0:Y:S01]  /*0140*/  LDCU.64 UR6, c[0x0][0x358] ;  /* 0x00006b00ff0677ac */ /* 0x000e220008000a00 */
[----:B------:R-:W-:Y:S01]  /*0150*/  VIMNMX R3, PT, PT, R2, -0x57e, !PT ;  /* 0xfffffa8202037848 */ /* 0x000fe20007fe0100 */
[----:B------:R-:W-:Y:S01]  /*0160*/  BSSY.RECONVERGENT B0, `(.L_x_1) ;  /* 0x0000036000007945 */ /* 0x000fe20003800200 */
[----:B------:R-:W-:Y:S01]  /*0170*/  SEL R25, RZ, 0x1, P0 ;  /* 0x00000001ff197807 */ /* 0x000fe20000000000 */
[----:B------:R-:W1:Y:S03]  /*0180*/  LDCU.64 UR10, c[0x0][0x380] ;  /* 0x00007000ff0a77ac */ /* 0x000e660008000a00 */
[----:B------:R-:W-:Y:S01]  /*0190*/  IADD3 R3, PT, PT, R3, -R2, -R25 ;  /* 0x8000000203037210 */ /* 0x000fe20007ffe819 */
[----:B------:R-:W-:-:S04]  /*01a0*/  UMOV UR4, URZ ;  /* 0x000000ff00047c82 */ /* 0x000fc80008000000 */
[----:B------:R-:W-:-:S05]  /*01b0*/  IMAD.HI.U32 R0, R3, -0x77777777, RZ ;  /* 0x8888888903007827 */ /* 0x000fca00078e00ff */
[----:B------:R-:W-:-:S04]  /*01c0*/  LEA.HI R25, R0, R25, RZ, 0x16 ;  /* 0x0000001900197211 */ /* 0x000fc800078fb0ff */
[----:B------:R-:W-:-:S04]  /*01d0*/  LOP3.LUT R0, R25, 0x3, RZ, 0xc0, !PT ;  /* 0x0000000319007812 */ /* 0x000fc800078ec0ff */
[----:B------:R-:W-:Y:S01]  /*01e0*/  ISETP.NE.AND P0, PT, R0, 0x3, PT ;  /* 0x000000030000780c */ /* 0x000fe20003f05270 */
[----:B------:R-:W-:-:S12]  /*01f0*/  IMAD.MOV.U32 R0, RZ, RZ, 0x40180000 ;  /* 0x40180000ff007424 */ /* 0x000fd800078e00ff */
[----:B01----:R-:W-:Y:S05]  /*0200*/  @!P0 BRA `(.L_x_2) ;  /* 0x0000000000ac8947 */ /* 0x003fea0003800000 */
[----:B------:R-:W0:Y:S01]  /*0210*/  LDC.64 R22, c[0x4][RZ] ;  /* 0x01000000ff167b82 */ /* 0x000e220000000a00 */
[----:B------:R-:W-:-:S05]  /*0220*/  VIADD R3, R25, 0x1 ;  /* 0x0000000119037836 */ /* 0x000fca0000000000 */
[----:B------:R-:W-:-:S05]  /*0230*/  LOP3.LUT R3, R3, 0x3, RZ, 0xc0, !PT ;  /* 0x0000000303037812 */ /* 0x000fca00078ec0ff */
[----:B------:R-:W-:-:S07]  /*0240*/  IMAD.MOV R26, RZ, RZ, -R3 ;  /* 0x000000ffff1a7224 */ /* 0x000fce00078e0a03 */
.L_x_5:
[----:B01----:R-:W-:-:S05]  /*0250*/  IMAD.WIDE R18, R2, 0xf0, R22 ;  /* 0x000000f002127825 */ /* 0x003fca00078e0216 */
[----:B------:R-:W2:Y:S04]  /*0260*/  LDG.E.64 R8, desc[UR6][R18.64+0xd8] ;  /* 0x0000d80612087981 */ /* 0x000ea8000c1e1b00 */
[----:B------:R-:W2:Y:S04]  /*0270*/  LDG.E.64 R10, desc[UR6][R18.64+0xe8] ;  /* 0x0000e806120a7981 */ /* 0x000ea8000c1e1b00 */
[----:B------:R0:W5:Y:S01]  /*0280*/  LDG.E.64 R20, desc[UR6][R18.64+0xe0] ;  /* 0x0000e00612147981 */ /* 0x000162000c1e1b00 */
[----:B------:R-:W1:Y:S01]  /*0290*/  MUFU.RCP64H R7, 6 ;  /* 0x4018000000077908 */ /* 0x000e620000001800 */
[----:B------:R-:W-:Y:S01]  /*02a0*/  IMAD.MOV.U32 R4, RZ, RZ, 0x0 ;  /* 0x00000000ff047424 */ /* 0x000fe200078e00ff */
[----:B------:R-:W-:Y:S01]  /*02b0*/  UMOV UR8, 0xe01fe020 ;  /* 0xe01fe02000087882 */ /* 0x000fe20000000000 */
[----:B------:R-:W-:Y:S01]  /*02c0*/  IMAD.MOV.U32 R5, RZ, RZ, 0x40180000 ;  /* 0x40180000ff057424 */ /* 0x000fe200078e00ff */
[----:B------:R-:W-:Y:S01]  /*02d0*/  UMOV UR9, 0x3f5fe01f ;  /* 0x3f5fe01f00097882 */ /* 0x000fe20000000000 */
[----:B------:R-:W-:Y:S01]  /*02e0*/  IMAD.MOV.U32 R6, RZ, RZ, 0x1 ;  /* 0x00000001ff067424 */ /* 0x000fe200078e00ff */
[----:B------:R-:W-:Y:S01]  /*02f0*/  BSSY.RECONVERGENT B1, `(.L_x_3) ;  /* 0x0000018000017945 */ /* 0x000fe20003800200 */
[----:B------:R-:W-:-:S05]  /*0300*/  VIADD R26, R26, 0x1 ;  /* 0x000000011a1a7836 */ /* 0x000fca0000000000 */
[----:B------:R-:W-:Y:S01]  /*0310*/  ISETP.NE.AND P1, PT, R26, RZ, PT ;  /* 0x000000ff1a00720c */ /* 0x000fe20003f25270 */
[----:B-1----:R-:W-:-:S08]  /*0320*/  DFMA R12, R6, -R4, 1 ;  /* 0x3ff00000060c742b */ /* 0x002fd00000000804 */
[----:B------:R-:W-:-:S08]  /*0330*/  DFMA R12, R12, R12, R12 ;  /* 0x0000000c0c0c722b */ /* 0x000fd0000000000c */
[----:B------:R-:W-:-:S08]  /*0340*/  DFMA R12, R6, R12, R6 ;  /* 0x0000000c060c722b */ /* 0x000fd00000000006 */
[----:B------:R-:W-:-:S08]  /*0350*/  DFMA R4, R12, -R4, 1 ;  /* 0x3ff000000c04742b */ /* 0x000fd00000000804 */
[----:B------:R-:W-:Y:S02]  /*0360*/  DFMA R4, R12, R4, R12 ;  /* 0x000000040c04722b */ /* 0x000fe4000000000c */
[----:B--2---:R-:W-:-:S08]  /*0370*/  DFMA R8, R10, UR8, R8 ;  /* 0x000000080a087c2b */ /* 0x004fd00008000008 */
[----:B------:R-:W-:-:S08]  /*0380*/  DMUL R8, R8, UR10 ;  /* 0x0000000a08087c28 */ /* 0x000fd00008000000 */
[----:B------:R-:W-:-:S08]  /*0390*/  DFMA R6, R8, 2, R8 ;  /* 0x400000000806782b */ /* 0x000fd00000000008 */
[----:B------:R-:W-:-:S08]  /*03a0*/  DFMA R6, R8, 2, R6 ;  /* 0x400000000806782b */ /* 0x000fd00000000006 */
[----:B------:R-:W-:-:S08]  /*03b0*/  DADD R16, R8, R6 ;  /* 0x0000000008107229 */ /* 0x000fd00000000006 */
[----:B------:R-:W-:Y:S02]  /*03c0*/  DMUL R6, R16, R4 ;  /* 0x0000000410067228 */ /* 0x000fe40000000000 */
[----:B------:R-:W-:-:S06]  /*03d0*/  FSETP.GEU.AND P2, PT, |R17|, 6.5827683646048100446e-37, PT ;  /* 0x036000001100780b */ /* 0x000fcc0003f4e200 */
[----:B------:R-:W-:-:S08]  /*03e0*/  DFMA R8, R6, -6, R16 ;  /* 0xc01800000608782b */ /* 0x000fd00000000010 */
[----:B------:R-:W-:-:S10]  /*03f0*/  DFMA R4, R4, R8, R6 ;  /* 0x000000080404722b */ /* 0x000fd40000000006 */
[----:B------:R-:W-:-:S05]  /*0400*/  FFMA R3, RZ, 2.375, R5 ;  /* 0x40180000ff037823 */ /* 0x000fca0000000005 */
[----:B------:R-:W-:-:S13]  /*0410*/  FSETP.GT.AND P0, PT, |R3|, 1.469367938527859385e-39, PT ;  /* 0x001000000300780b */ /* 0x000fda0003f04200 */
[----:B0-----:R-:W-:Y:S05]  /*0420*/  @P0 BRA P2, `(.L_x_4) ;  /* 0x0000000000100947 */ /* 0x001fea0001000000 */
[----:B------:R-:W-:-:S07]  /*0430*/  MOV R3, 0x450 ;  /* 0x0000045000037802 */ /* 0x000fce0000000f00 */
[----:B-----5:R-:W-:Y:S05]  /*0440*/  CALL.REL.NOINC `($__internal_0_$__cuda_sm20_div_rn_f64_full) ;  /* 0x0000000800647944 */ /* 0x020fea0003c00000 */
[----:B------:R-:W-:Y:S02]  /*0450*/  IMAD.MOV.U32 R4, RZ, RZ, R28 ;  /* 0x000000ffff047224 */ /* 0x000fe400078e001c */
[----:B------:R-:W-:-:S07]  /*0460*/  IMAD.MOV.U32 R5, RZ, RZ, R29 ;  /* 0x000000ffff057224 */ /* 0x000fce00078e001d */
.L_x_4:
[----:B------:R-:W-:Y:S05]  /*0470*/  BSYNC.RECONVERGENT B1 ;  /* 0x0000000000017941 */ /* 0x000fea0003800200 */
.L_x_3:
[----:B-----5:R-:W-:Y:S01]  /*0480*/  DADD R20, R20, R4 ;  /* 0x0000000014147229 */ /* 0x020fe20000000004 */
[----:B------:R-:W-:-:S06]  /*0490*/  VIADD R2, R2, 0x780 ;  /* 0x0000078002027836 */ /* 0x000fcc0000000000 */
[----:B------:R1:W-:Y:S01]  /*04a0*/  STG.E.64 desc[UR6][R18.64+0xe0], R20 ;  /* 0x0000e01412007986 */ /* 0x0003e2000c101b06 */
[----:B------:R-:W-:Y:S05]  /*04b0*/  @P1 BRA `(.L_x_5) ;  /* 0xfffffffc00641947 */ /* 0x000fea000383ffff */
.L_x_2:
[----:B------:R-:W-:Y:S05]  /*04c0*/  BSYNC.RECONVERGENT B0 ;  /* 0x0000000000007941 */ /* 0x000fea0003800200 */
.L_x_1:
[----:B------:R-:W0:Y:S01]  /*04d0*/  LDC.64 R22, c[0x4][RZ] ;  /* 0x01000000ff167b82 */ /* 0x000e220000000a00 */
[----:B------:R-:W-:Y:S01]  /*04e0*/  ISETP.GE.U32.AND P0, PT, R25, 0x3, PT ;  /* 0x000000031900780c */ /* 0x000fe20003f06070 */
[----:B------:R-:W2:-:S12]  /*04f0*/  LDCU.64 UR12, c[0x0][0x380] ;  /* 0x00007000ff0c77ac */ /* 0x000e980008000a00 */
[----:B--2---:R-:W-:Y:S05]  /*0500*/  @!P0 EXIT ;  /* 0x000000000000894d */ /* 0x004fea0003800000 */
.L_x_14:
[----:B0-2---:R-:W-:-:S05]  /*0510*/  IMAD.WIDE R26, R2, 0xf0, R22 ;  /* 0x000000f0021a7825 */ /* 0x005fca00078e0216 */
[----:B------:R-:W2:Y:S04]  /*0520*/  LDG.E.64 R6, desc[UR6][R26.64+0xd8] ;  /* 0x0000d8061a067981 */ /* 0x000ea8000c1e1b00 */
[----:B------:R-:W2:Y:S04]  /*0530*/  LDG.E.64 R8, desc[UR6][R26.64+0xe8] ;  /* 0x0000e8061a087981 */ /* 0x000ea8000c1e1b00 */
[----:B-1----:R0:W5:Y:S01]  /*0540*/  LDG.E.64 R20, desc[UR6][R26.64+0xe0] ;  /* 0x0000e0061a147981 */ /* 0x002162000c1e1b00 */
[----:B------:R-:W1:Y:S01]  /*0550*/  MUFU.RCP64H R11, 6 ;  /* 0x40180000000b7908 */ /* 0x000e620000001800 */
[----:B------:R-:W-:Y:S01]  /*0560*/  IMAD.MOV.U32 R4, RZ, RZ, 0x0 ;  /* 0x00000000ff047424 */ /* 0x000fe200078e00ff */
[----:B------:R-:W-:Y:S01]  /*0570*/  UMOV UR8, 0xe01fe020 ;  /* 0xe01fe02000087882 */ /* 0x000fe20000000000 */
[----:B------:R-:W-:Y:S01]  /*0580*/  IMAD.MOV.U32 R5, RZ, RZ, 0x40180000 ;  /* 0x40180000ff057424 */ /* 0x000fe200078e00ff */
[----:B------:R-:W-:Y:S01]  /*0590*/  UMOV UR9, 0x3f5fe01f ;  /* 0x3f5fe01f00097882 */ /* 0x000fe20000000000 */
[----:B------:R-:W-:Y:S01]  /*05a0*/  IMAD.MOV.U32 R10, RZ, RZ, 0x1 ;  /* 0x00000001ff0a7424 */ /* 0x000fe200078e00ff */
[----:B------:R-:W-:Y:S05]  /*05b0*/  BSSY.RECONVERGENT B0, `(.L_x_6) ;  /* 0x0000016000007945 */ /* 0x000fea0003800200 */
        /* <DEDUP_REMOVED lines=21> */
.L_x_7:
[----:B------:R-:W-:Y:S05]  /*0710*/  BSYNC.RECONVERGENT B0 ;  /* 0x0000000000007941 */ /* 0x000fea0003800200 */
.L_x_6:
        /* <DEDUP_REMOVED lines=9> */
[----:B-----5:R-:W-:Y:S01]  /*07b0*/  DADD R20, R20, R4 ;  /* 0x0000000014147229 */ /* 0x020fe20000000004 */
[----:B------:R-:W-:Y:S06]  /*07c0*/  BSSY.RECONVERGENT B0, `(.L_x_8) ;  /* 0x0000017000007945 */ /* 0x000fec0003800200 */
[----:B------:R0:W-:Y:S01]  /*07d0*/  STG.E.64 desc[UR6][R26.64+0xe0], R20 ;  /* 0x0000e0141a007986 */ /* 0x0001e2000c101b06 */
[----:B--2---:R-:W-:-:S02]  /*07e0*/  DFMA R10, R12, UR8, R10 ;  /* 0x000000080c0a7c2b */ /* 0x004fc4000800000a */
[----:B-1----:R-:W-:-:S06]  /*07f0*/  DFMA R12, R8, -R6, 1 ;  /* 0x3ff00000080c742b */ /* 0x002fcc0000000806 */
[----:B------:R-:W-:Y:S02]  /*0800*/  DMUL R10, R10, UR12 ;  /* 0x0000000c0a0a7c28 */ /* 0x000fe40008000000 */
[----:B------:R-:W-:-:S06]  /*0810*/  DFMA R14, R12, R12, R12 ;  /* 0x0000000c0c0e722b */ /* 0x000fcc000000000c */
[----:B------:R-:W-:Y:S02]  /*0820*/  DFMA R12, R10, 2, R10 ;  /* 0x400000000a0c782b */ /* 0x000fe4000000000a */
[----:B------:R-:W-:-:S06]  /*0830*/  DFMA R14, R8, R14, R8 ;  /* 0x0000000e080e722b */ /* 0x000fcc0000000008 */
[----:B------:R-:W-:Y:S02]  /*0840*/  DFMA R12, R10, 2, R12 ;  /* 0x400000000a0c782b */ /* 0x000fe4000000000c */
[----:B------:R-:W-:-:S06]  /*0850*/  DFMA R6, R14, -R6, 1 ;  /* 0x3ff000000e06742b */ /* 0x000fcc0000000806 */
[----:B------:R-:W-:Y:S02]  /*0860*/  DADD R16, R10, R12 ;  /* 0x000000000a107229 */ /* 0x000fe4000000000c */
[----:B------:R-:W-:-:S08]  /*0870*/  DFMA R14, R14, R6, R14 ;  /* 0x000000060e0e722b */ /* 0x000fd0000000000e */
[----:B------:R-:W-:Y:S01]  /*0880*/  DMUL R6, R14, R16 ;  /* 0x000000100e067228 */ /* 0x000fe20000000000 */
[----:B------:R-:W-:-:S07]  /*0890*/  FSETP.GEU.AND P1, PT, |R17|, 6.5827683646048100446e-37, PT ;  /* 0x036000001100780b */ /* 0x000fce0003f2e200 */
[----:B------:R-:W-:-:S08]  /*08a0*/  DFMA R8, R6, -6, R16 ;  /* 0xc01800000608782b */ /* 0x000fd00000000010 */
[----:B------:R-:W-:-:S10]  /*08b0*/  DFMA R4, R14, R8, R6 ;  /* 0x000000080e04722b */ /* 0x000fd40000000006 */
[----:B------:R-:W-:-:S05]  /*08c0*/  FFMA R3, RZ, 2.375, R5 ;  /* 0x40180000ff037823 */ /* 0x000fca0000000005 */
[----:B------:R-:W-:-:S13]  /*08d0*/  FSETP.GT.AND P0, PT, |R3|, 1.469367938527859385e-39, PT ;  /* 0x001000000300780b */ /* 0x000fda0003f04200 */
[----:B0-----:R-:W-:Y:S05]  /*08e0*/  @P0 BRA P1, `(.L_x_9) ;  /* 0x0000000000100947 */ /* 0x001fea0000800000 */
[----:B------:R-:W-:-:S07]  /*08f0*/  MOV R3, 0x910 ;  /* 0x0000091000037802 */ /* 0x000fce0000000f00 */
[----:B------:R-:W-:Y:S05]  /*0900*/  CALL.REL.NOINC `($__internal_0_$__cuda_sm20_div_rn_f64_full) ;  /* 0x0000000400347944 */ /* 0x000fea0003c00000 */
[----:B------:R-:W-:Y:S02]  /*0910*/  IMAD.MOV.U32 R4, RZ, RZ, R28 ;  /* 0x000000ffff047224 */ /* 0x000fe400078e001c */
[----:B------:R-:W-:-:S07]  /*0920*/  IMAD.MOV.U32 R5, RZ, RZ, R29 ;  /* 0x000000ffff057224 */ /* 0x000fce00078e001d */
.L_x_9:
[----:B------:R-:W-:Y:S05]  /*0930*/  BSYNC.RECONVERGENT B0 ;  /* 0x0000000000007941 */ /* 0x000fea0003800200 */
.L_x_8:
        /* <DEDUP_REMOVED lines=9> */
[----:B------:R-:W-:Y:S01]  /*09d0*/  DADD R18, R18, R4 ;  /* 0x0000000012127229 */ /* 0x000fe20000000004 */
        /* <DEDUP_REMOVED lines=23> */
.L_x_11:
[----:B------:R-:W-:Y:S05]  /*0b50*/  BSYNC.RECONVERGENT B0 ;  /* 0x0000000000007941 */ /* 0x000fea0003800200 */
.L_x_10:
        /* <DEDUP_REMOVED lines=31> */
[----:B------:R-:W-:Y:S01]  /*0d50*/  MOV R4, R28 ;  /* 0x0000001c00047202 */ /* 0x000fe20000000f00 */
[----:B------:R-:W-:-:S07]  /*0d60*/  IMAD.MOV.U32 R5, RZ, RZ, R29 ;  /* 0x000000ffff057224 */ /* 0x000fce00078e001d */
.L_x_13:
[----:B------:R-:W-:Y:S05]  /*0d70*/  BSYNC.RECONVERGENT B0 ;  /* 0x0000000000007941 */ /* 0x000fea0003800200 */
.L_x_12:
[----:B------:R-:W-:Y:S01]  /*0d80*/  DADD R18, R18, R4 ;  /* 0x0000000012127229 */ /* 0x000fe20000000004 */
[C---:B------:R-:W-:Y:S01]  /*0d90*/  ISETP.GE.AND P0, PT, R2.reuse, -0x1bfe, PT ;  /* 0xffffe4020200780c */ /* 0x040fe20003f06270 */
[----:B------:R-:W-:-:S05]  /*0da0*/  VIADD R2, R2, 0x1e00 ;  /* 0x00001e0002027836 */ /* 0x000fca0000000000 */
[----:B------:R2:W-:Y:S07]  /*0db0*/  STG.E.64 desc[UR6][R26.64+0x1518e0], R18 ;  /* 0x1518e0121a007986 */ /* 0x0005ee000c101b06 */
[----:B------:R-:W-:Y:S05]  /*0dc0*/  @!P0 BRA `(.L_x_14) ;  /* 0xfffffff400d08947 */ /* 0x000fea000383ffff */
[----:B------:R-:W-:Y:S05]  /*0dd0*/  EXIT ;  /* 0x000000000000794d */ /* 0x000fea0003800000 */
        .weak           $__internal_0_$__cuda_sm20_div_rn_f64_full
        .type           $__internal_0_$__cuda_sm20_div_rn_f64_full,@function
        .size           $__internal_0_$__cuda_sm20_div_rn_f64_full,(.L_x_76 - $__internal_0_$__cuda_sm20_div_rn_f64_full)
$__internal_0_$__cuda_sm20_div_rn_f64_full:
[C---:B------:R-:W-:Y:S01]  /*0de0*/  FSETP.GEU.AND P3, PT, |R17|.reuse, 1.469367938527859385e-39, PT ;  /* 0x001000001100780b */ /* 0x040fe20003f6e200 */
[----:B------:R-:W-:Y:S01]  /*0df0*/  IMAD.MOV.U32 R15, RZ, RZ, R0 ;  /* 0x000000ffff0f7224 */ /* 0x000fe200078e0000 */
[C---:B------:R-:W-:Y:S01]  /*0e00*/  FSETP.GEU.AND P0, PT, |R0|.reuse, 1.469367938527859385e-39, PT ;  /* 0x001000000000780b */ /* 0x040fe20003f0e200 */
[----:B------:R-:W-:Y:S01]  /*0e10*/  IMAD.U32 R14, RZ, RZ, UR4 ;  /* 0x00000004ff0e7e24 */ /* 0x000fe2000f8e00ff */
[C---:B------:R-:W-:Y:S01]  /*0e20*/  LOP3.LUT R4, R0.reuse, 0x800fffff, RZ, 0xc0, !PT ;  /* 0x800fffff00047812 */ /* 0x040fe200078ec0ff */
[----:B------:R-:W-:Y:S01]  /*0e30*/  IMAD.U32 R12, RZ, RZ, UR4 ;  /* 0x00000004ff0c7e24 */ /* 0x000fe2000f8e00ff */
[----:B------:R-:W-:Y:S01]  /*0e40*/  LOP3.LUT R7, R0, 0x7ff00000, RZ, 0xc0, !PT ;  /* 0x7ff0000000077812 */ /* 0x000fe200078ec0ff */
[----:B------:R-:W-:Y:S01]  /*0e50*/  IMAD.MOV.U32 R8, RZ, RZ, 0x1 ;  /* 0x00000001ff087424 */ /* 0x000fe200078e00ff */
[----:B------:R-:W-:Y:S01]  /*0e60*/  LOP3.LUT R13, R4, 0x3ff00000, RZ, 0xfc, !PT ;  /* 0x3ff00000040d7812 */ /* 0x000fe200078efcff */
[----:B------:R-:W-:Y:S01]  /*0e70*/  BSSY.RECONVERGENT B2, `(.L_x_15) ;  /* 0x0000050000027945 */ /* 0x000fe20003800200 */
[----:B------:R-:W-:-:S03]  /*0e80*/  LOP3.LUT R4, R17, 0x7ff00000, RZ, 0xc0, !PT ;  /* 0x7ff0000011047812 */ /* 0x000fc600078ec0ff */
[----:B------:R-:W-:Y:S01]  /*0e90*/  @!P3 LOP3.LUT R5, R15, 0x7ff00000, RZ, 0xc0, !PT ;  /* 0x7ff000000f05b812 */ /* 0x000fe200078ec0ff */
[----:B------:R-:W-:Y:S01]  /*0ea0*/  @!P3 IMAD.MOV.U32 R28, RZ, RZ, RZ ;  /* 0x000000ffff1cb224 */ /* 0x000fe200078e00ff */
[----:B------:R-:W-:Y:S01]  /*0eb0*/  @!P0 DMUL R12, R14, 8.98846567431157953865e+307 ;  /* 0x7fe000000e0c8828 */ /* 0x000fe20000000000 */
[C---:B------:R-:W-:Y:S02]  /*0ec0*/  ISETP.GE.U32.AND P2, PT, R4.reuse, R7, PT ;  /* 0x000000070400720c */ /* 0x040fe40003f46070 */
[----:B------:R-:W-:Y:S01]  /*0ed0*/  @!P3 ISETP.GE.U32.AND P4, PT, R4, R5, PT ;  /* 0x000000050400b20c */ /* 0x000fe20003f86070 */
[----:B------:R-:W-:Y:S02]  /*0ee0*/  IMAD.MOV.U32 R5, RZ, RZ, 0x1ca00000 ;  /* 0x1ca00000ff057424 */ /* 0x000fe400078e00ff */
[----:B------:R-:W0:Y:S03]  /*0ef0*/  MUFU.RCP64H R9, R13 ;  /* 0x0000000d00097308 */ /* 0x000e260000001800 */
[----:B------:R-:W-:-:S02]  /*0f00*/  @!P3 SEL R6, R5, 0x63400000, !P4 ;  /* 0x634000000506b807 */ /* 0x000fc40006000000 */
[----:B------:R-:W-:Y:S02]  /*0f10*/  SEL R10, R5, 0x63400000, !P2 ;  /* 0x63400000050a7807 */ /* 0x000fe40005000000 */
[--C-:B------:R-:W-:Y:S02]  /*0f20*/  @!P3 LOP3.LUT R6, R6, 0x80000000, R17.reuse, 0xf8, !PT ;  /* 0x800000000606b812 */ /* 0x100fe400078ef811 */
[----:B------:R-:W-:Y:S01]  /*0f30*/  LOP3.LUT R11, R10, 0x800fffff, R17, 0xf8, !PT ;  /* 0x800fffff0a0b7812 */ /* 0x000fe200078ef811 */
[----:B------:R-:W-:Y:S01]  /*0f40*/  IMAD.MOV.U32 R10, RZ, RZ, R16 ;  /* 0x000000ffff0a7224 */ /* 0x000fe200078e0010 */
[----:B------:R-:W-:Y:S01]  /*0f50*/  @!P3 LOP3.LUT R29, R6, 0x100000, RZ, 0xfc, !PT ;  /* 0x00100000061db812 */ /* 0x000fe200078efcff */
[----:B------:R-:W-:Y:S01]  /*0f60*/  IMAD.MOV.U32 R6, RZ, RZ, R4 ;  /* 0x000000ffff067224 */ /* 0x000fe200078e0004 */
[----:B------:R-:W-:-:S04]  /*0f70*/  @!P0 LOP3.LUT R7, R13, 0x7ff00000, RZ, 0xc0, !PT ;  /* 0x7ff000000d078812 */ /* 0x000fc800078ec0ff */
[----:B------:R-:W-:Y:S02]  /*0f80*/  @!P3 DFMA R10, R10, 2, -R28 ;  /* 0x400000000a0ab82b */ /* 0x000fe4000000081c */
[----:B0-----:R-:W-:-:S08]  /*0f90*/  DFMA R28, R8, -R12, 1 ;  /* 0x3ff00000081c742b */ /* 0x001fd0000000080c */
[----:B------:R-:W-:Y:S01]  /*0fa0*/  DFMA R28, R28, R28, R28 ;  /* 0x0000001c1c1c722b */ /* 0x000fe2000000001c */
[----:B------:R-:W-:-:S05]  /*0fb0*/  @!P3 LOP3.LUT R6, R11, 0x7ff00000, RZ, 0xc0, !PT ;  /* 0x7ff000000b06b812 */ /* 0x000fca00078ec0ff */
[----:B------:R-:W-:Y:S02]  /*0fc0*/  VIADD R24, R6, 0xffffffff ;  /* 0xffffffff06187836 */ /* 0x000fe40000000000 */
[----:B------:R-:W-:-:S03]  /*0fd0*/  DFMA R8, R8, R28, R8 ;  /* 0x0000001c0808722b */ /* 0x000fc60000000008 */
[----:B------:R-:W-:Y:S01]  /*0fe0*/  ISETP.GT.U32.AND P0, PT, R24, 0x7feffffe, PT ;  /* 0x7feffffe1800780c */ /* 0x000fe20003f04070 */
[----:B------:R-:W-:-:S04]  /*0ff0*/  VIADD R24, R7, 0xffffffff ;  /* 0xffffffff07187836 */ /* 0x000fc80000000000 */
[----:B------:R-:W-:Y:S01]  /*1000*/  DFMA R30, R8, -R12, 1 ;  /* 0x3ff00000081e742b */ /* 0x000fe2000000080c */
[----:B------:R-:W-:-:S07]  /*1010*/  ISETP.GT.U32.OR P0, PT, R24, 0x7feffffe, P0 ;  /* 0x7feffffe1800780c */ /* 0x000fce0000704470 */
[----:B------:R-:W-:-:S08]  /*1020*/  DFMA R30, R8, R30, R8 ;  /* 0x0000001e081e722b */ /* 0x000fd00000000008 */
[----:B------:R-:W-:-:S08]  /*1030*/  DMUL R28, R30, R10 ;  /* 0x0000000a1e1c7228 */ /* 0x000fd00000000000 */
[----:B------:R-:W-:-:S08]  /*1040*/  DFMA R8, R28, -R12, R10 ;  /* 0x8000000c1c08722b */ /* 0x000fd0000000000a */
[----:B------:R-:W-:Y:S01]  /*1050*/  DFMA R8, R30, R8, R28 ;  /* 0x000000081e08722b */ /* 0x000fe2000000001c */
[----:B------:R-:W-:Y:S10]  /*1060*/  @P0 BRA `(.L_x_16) ;  /* 0x00000000006c0947 */ /* 0x000ff40003800000 */
[----:B------:R-:W-:-:S04]  /*1070*/  LOP3.LUT R6, R15, 0x7ff00000, RZ, 0xc0, !PT ;  /* 0x7ff000000f067812 */ /* 0x000fc800078ec0ff */
[CC--:B------:R-:W-:Y:S02]  /*1080*/  VIADDMNMX R7, R4.reuse, -R6.reuse, 0xb9600000, !PT ;  /* 0xb960000004077446 */ /* 0x0c0fe40007800906 */
[----:B------:R-:W-:Y:S02]  /*1090*/  ISETP.GE.U32.AND P0, PT, R4, R6, PT ;  /* 0x000000060400720c */ /* 0x000fe40003f06070 */
[----:B------:R-:W-:Y:S02]  /*10a0*/  VIMNMX R7, PT, PT, R7, 0x46a00000, PT ;  /* 0x46a0000007077848 */ /* 0x000fe40003fe0100 */
[----:B------:R-:W-:Y:S02]  /*10b0*/  SEL R5, R5, 0x63400000, !P0 ;  /* 0x6340000005057807 */ /* 0x000fe40004000000 */
[----:B------:R-:W-:-:S03]  /*10c0*/  MOV R6, RZ ;  /* 0x000000ff00067202 */ /* 0x000fc60000000f00 */
[----:B------:R-:W-:-:S04]  /*10d0*/  IMAD.IADD R5, R7, 0x1, -R5 ;  /* 0x0000000107057824 */ /* 0x000fc800078e0a05 */
[----:B------:R-:W-:-:S06]  /*10e0*/  VIADD R7, R5, 0x7fe00000 ;  /* 0x7fe0000005077836 */ /* 0x000fcc0000000000 */
[----:B------:R-:W-:-:S10]  /*10f0*/  DMUL R28, R8, R6 ;  /* 0x00000006081c7228 */ /* 0x000fd40000000000 */
[----:B------:R-:W-:-:S13]  /*1100*/  FSETP.GTU.AND P0, PT, |R29|, 1.469367938527859385e-39, PT ;  /* 0x001000001d00780b */ /* 0x000fda0003f0c200 */
[----:B------:R-:W-:Y:S05]  /*1110*/  @P0 BRA `(.L_x_17) ;  /* 0x0000000000940947 */ /* 0x000fea0003800000 */
[----:B------:R-:W-:-:S06]  /*1120*/  DFMA R10, R8, -R12, R10 ;  /* 0x8000000c080a722b */ /* 0x000fcc000000000a */
[----:B------:R-:W-:-:S04]  /*1130*/  IMAD.MOV.U32 R10, RZ, RZ, RZ ;  /* 0x000000ffff0a7224 */ /* 0x000fc800078e00ff */
[C---:B------:R-:W-:Y:S02]  /*1140*/  FSETP.NEU.AND P0, PT, R11.reuse, RZ, PT ;  /* 0x000000ff0b00720b */ /* 0x040fe40003f0d000 */
[----:B------:R-:W-:-:S04]  /*1150*/  LOP3.LUT R4, R11, 0x80000000, R15, 0x48, !PT ;  /* 0x800000000b047812 */ /* 0x000fc800078e480f */
[----:B------:R-:W-:-:S07]  /*1160*/  LOP3.LUT R11, R4, R7, RZ, 0xfc, !PT ;  /* 0x00000007040b7212 */ /* 0x000fce00078efcff */
[----:B------:R-:W-:Y:S05]  /*1170*/  @!P0 BRA `(.L_x_17) ;  /* 0x00000000007c8947 */ /* 0x000fea0003800000 */
[----:B------:R-:W-:Y:S01]  /*1180*/  IMAD.MOV R7, RZ, RZ, -R5 ;  /* 0x000000ffff077224 */ /* 0x000fe200078e0a05 */
[----:B------:R-:W-:Y:S01]  /*1190*/  IADD3 R5, PT, PT, -R5, -0x43300000, RZ ;  /* 0xbcd0000005057810 */ /* 0x000fe20007ffe1ff */
[----:B------:R-:W-:-:S06]  /*11a0*/  IMAD.MOV.U32 R6, RZ, RZ, RZ ;  /* 0x000000ffff067224 */ /* 0x000fcc00078e00ff */
[----:B------:R-:W-:Y:S02]  /*11b0*/  DFMA R6, R28, -R6, R8 ;  /* 0x800000061c06722b */ /* 0x000fe40000000008 */
[----:B------:R-:W-:-:S08]  /*11c0*/  DMUL.RP R8, R8, R10 ;  /* 0x0000000a08087228 */ /* 0x000fd00000008000 */
[----:B------:R-:W-:Y:S02]  /*11d0*/  FSETP.NEU.AND P0, PT, |R7|, R5, PT ;  /* 0x000000050700720b */ /* 0x000fe40003f0d200 */
[----:B------:R-:W-:Y:S02]  /*11e0*/  LOP3.LUT R5, R9, R4, RZ, 0x3c, !PT ;  /* 0x0000000409057212 */ /* 0x000fe400078e3cff */
[----:B------:R-:W-:Y:S02]  /*11f0*/  FSEL R28, R8, R28, !P0 ;  /* 0x0000001c081c7208 */ /* 0x000fe40004000000 */
[----:B------:R-:W-:Y:S01]  /*1200*/  FSEL R29, R5, R29, !P0 ;  /* 0x0000001d051d7208 */ /* 0x000fe20004000000 */
[----:B------:R-:W-:Y:S06]  /*1210*/  BRA `(.L_x_17) ;  /* 0x0000000000547947 */ /* 0x000fec0003800000 */
.L_x_16:
[----:B------:R-:W-:-:S14]  /*1220*/  DSETP.NAN.AND P0, PT, R16, R16, PT ;  /* 0x000000101000722a */ /* 0x000fdc0003f08000 */
[----:B------:R-:W-:Y:S05]  /*1230*/  @P0 BRA `(.L_x_18) ;  /* 0x0000000000440947 */ /* 0x000fea0003800000 */
[----:B------:R-:W-:-:S14]  /*1240*/  DSETP.NAN.AND P0, PT, R14, R14, PT ;  /* 0x0000000e0e00722a */ /* 0x000fdc0003f08000 */
[----:B------:R-:W-:Y:S05]  /*1250*/  @P0 BRA `(.L_x_19) ;  /* 0x0000000000300947 */ /* 0x000fea0003800000 */
[----:B------:R-:W-:Y:S01]  /*1260*/  ISETP.NE.AND P0, PT, R6, R7, PT ;  /* 0x000000070600720c */ /* 0x000fe20003f05270 */
[----:B------:R-:W-:Y:S02]  /*1270*/  IMAD.MOV.U32 R28, RZ, RZ, 0x0 ;  /* 0x00000000ff1c7424 */ /* 0x000fe400078e00ff */
[----:B------:R-:W-:-:S10]  /*1280*/  IMAD.MOV.U32 R29, RZ, RZ, -0x80000 ;  /* 0xfff80000ff1d7424 */ /* 0x000fd400078e00ff */
[----:B------:R-:W-:Y:S05]  /*1290*/  @!P0 BRA `(.L_x_17) ;  /* 0x0000000000348947 */ /* 0x000fea0003800000 */
[----:B------:R-:W-:Y:S02]  /*12a0*/  ISETP.NE.AND P0, PT, R6, 0x7ff00000, PT ;  /* 0x7ff000000600780c */ /* 0x000fe40003f05270 */
[----:B------:R-:W-:Y:S02]  /*12b0*/  LOP3.LUT R29, R17, 0x80000000, R15, 0x48, !PT ;  /* 0x80000000111d7812 */ /* 0x000fe400078e480f */
[----:B------:R-:W-:-:S13]  /*12c0*/  ISETP.EQ.OR P0, PT, R7, RZ, !P0 ;  /* 0x000000ff0700720c */ /* 0x000fda0004702670 */
[----:B------:R-:W-:Y:S01]  /*12d0*/  @P0 LOP3.LUT R4, R29, 0x7ff00000, RZ, 0xfc, !PT ;  /* 0x7ff000001d040812 */ /* 0x000fe200078efcff */
[----:B------:R-:W-:Y:S02]  /*12e0*/  @!P0 IMAD.MOV.U32 R28, RZ, RZ, RZ ;  /* 0x000000ffff1c8224 */ /* 0x000fe400078e00ff */
[----:B------:R-:W-:Y:S02]  /*12f0*/  @P0 IMAD.MOV.U32 R28, RZ, RZ, RZ ;  /* 0x000000ffff1c0224 */ /* 0x000fe400078e00ff */
[----:B------:R-:W-:Y:S01]  /*1300*/  @P0 IMAD.MOV.U32 R29, RZ, RZ, R4 ;  /* 0x000000ffff1d0224 */ /* 0x000fe200078e0004 */
[----:B------:R-:W-:Y:S06]  /*1310*/  BRA `(.L_x_17) ;  /* 0x0000000000147947 */ /* 0x000fec0003800000 */
.L_x_19:
[----:B------:R-:W-:Y:S01]  /*1320*/  LOP3.LUT R29, R15, 0x80000, RZ, 0xfc, !PT ;  /* 0x000800000f1d7812 */ /* 0x000fe200078efcff */
[----:B------:R-:W-:Y:S01]  /*1330*/  IMAD.MOV.U32 R28, RZ, RZ, R14 ;  /* 0x000000ffff1c7224 */ /* 0x000fe200078e000e */
[----:B------:R-:W-:Y:S06]  /*1340*/  BRA `(.L_x_17) ;  /* 0x0000000000087947 */ /* 0x000fec0003800000 */
.L_x_18:
[----:B------:R-:W-:Y:S01]  /*1350*/  LOP3.LUT R29, R17, 0x80000, RZ, 0xfc, !PT ;  /* 0x00080000111d7812 */ /* 0x000fe200078efcff */
[----:B------:R-:W-:-:S07]  /*1360*/  IMAD.MOV.U32 R28, RZ, RZ, R16 ;  /* 0x000000ffff1c7224 */ /* 0x000fce00078e0010 */
.L_x_17:
[----:B------:R-:W-:Y:S05]  /*1370*/  BSYNC.RECONVERGENT B2 ;  /* 0x0000000000027941 */ /* 0x000fea0003800200 */
.L_x_15:
[----:B------:R-:W-:Y:S02]  /*1380*/  IMAD.MOV.U32 R4, RZ, RZ, R3 ;  /* 0x000000ffff047224 */ /* 0x000fe400078e0003 */
[----:B------:R-:W-:-:S04]  /*1390*/  IMAD.MOV.U32 R5, RZ, RZ, 0x0 ;  /* 0x00000000ff057424 */ /* 0x000fc800078e00ff */
[----:B------:R-:W-:Y:S05]  /*13a0*/  RET.REL.NODEC R4 `(_Z19actualizaParametrosd) ;  /* 0xffffffec04147950 */ /* 0x000fea0003c3ffff */
.L_x_20:
        /* <DEDUP_REMOVED lines=13> */
.L_x_76:


//--------------------- .text._Z25calcula_InfluenciaVecinasv --------------------------
	.section	.text._Z25calcula_InfluenciaVecinasv,"ax",@progbits
	.align	128
        .global         _Z25calcula_InfluenciaVecinasv
        .type           _Z25calcula_InfluenciaVecinasv,@function
        .size           _Z25calcula_InfluenciaVecinasv,(.L_x_77 - _Z25calcula_InfluenciaVecinasv)
        .other          _Z25calcula_InfluenciaVecinasv,@"STO_CUDA_ENTRY STV_DEFAULT"
_Z25calcula_InfluenciaVecinasv:
.text._Z25calcula_InfluenciaVecinasv:
[----:B------:R-:W0:Y:S08]  /*0000*/  LDC R1, c[0x0][0x37c] ;  /* 0x0000df00ff017b82 */ /* 0x000e300000000800 */
[----:B------:R-:W-:Y:S01]  /*0010*/  S2UR UR4, SR_CTAID.Y ;  /* 0x00000000000479c3 */ /* 0x000fe20000002600 */
[----:B------:R-:W1:Y:S01]  /*0020*/  S2R R3, SR_TID.Z ;  /* 0x0000000000037919 */ /* 0x000e620000002300 */
[----:B------:R-:W2:Y:S01]  /*0030*/  LDCU UR6, c[0x0][0x370] ;  /* 0x00006e00ff0677ac */ /* 0x000ea20008000800 */
[----:B0-----:R-:W-:Y:S01]  /*0040*/  VIADD R1, R1, 0xffffffd8 ;  /* 0xffffffd801017836 */ /* 0x001fe20000000000 */
[----:B------:R-:W0:Y:S01]  /*0050*/  S2R R5, SR_TID.Y ;  /* 0x0000000000057919 */ /* 0x000e220000002200 */
[----:B------:R-:W3:Y:S03]  /*0060*/  LDCU UR7, c[0x0][0x374] ;  /* 0x00006e80ff0777ac */ /* 0x000ee60008000800 */
[----:B------:R-:W3:Y:S01]  /*0070*/  S2UR UR8, SR_CTAID.Z ;  /* 0x00000000000879c3 */ /* 0x000ee20000002700 */
[----:B------:R-:W4:Y:S01]  /*0080*/  S2R R7, SR_TID.X ;  /* 0x0000000000077919 */ /* 0x000f220000002100 */
[----:B------:R-:W4:Y:S01]  /*0090*/  LDCU UR9, c[0x0][0x360] ;  /* 0x00006c00ff0977ac */ /* 0x000f220008000800 */
[----:B------:R-:W0:Y:S05]  /*00a0*/  LDCU UR10, c[0x0][0x364] ;  /* 0x00006c80ff0a77ac */ /* 0x000e2a0008000800 */
[----:B------:R-:W2:Y:S08]  /*00b0*/  S2UR UR5, SR_CTAID.X ;  /* 0x00000000000579c3 */ /* 0x000eb00000002500 */
[----:B------:R-:W1:Y:S01]  /*00c0*/  LDC R0, c[0x0][0x368] ;  /* 0x0000da00ff007b82 */ /* 0x000e620000000800 */
[----:B---3--:R-:W-:-:S04]  /*00d0*/  UIMAD UR4, UR7, UR8, UR4 ;  /* 0x00000008070472a4 */ /* 0x008fc8000f8e0204 */
[----:B--2---:R-:W-:-:S06]  /*00e0*/  UIMAD UR4, UR4, UR6, UR5 ;  /* 0x00000006040472a4 */ /* 0x004fcc000f8e0205 */
[----:B-1----:R-:W-:-:S04]  /*00f0*/  IMAD R0, R0, UR4, R3 ;  /* 0x0000000400007c24 */ /* 0x002fc8000f8e0203 */
[----:B0-----:R-:W-:-:S04]  /*0100*/  IMAD R0, R0, UR10, R5 ;  /* 0x0000000a00007c24 */ /* 0x001fc8000f8e0205 */
[----:B----4-:R-:W-:-:S05]  /*0110*/  IMAD R24, R0, UR9, R7 ;  /* 0x0000000900187c24 */ /* 0x010fca000f8e0207 */
[----:B------:R-:W-:-:S13]  /*0120*/  ISETP.GT.AND P0, PT, R24, 0x201, PT ;  /* 0x000002011800780c */ /* 0x000fda0003f04270 */
[----:B------:R-:W-:Y:S05]  /*0130*/  @P0 EXIT ;  /* 0x000000000000094d */ /* 0x000fea0003800000 */
[----:B------:R-:W0:Y:S01]  /*0140*/  LDCU.64 UR4, c[0x0][0x358] ;  /* 0x00006b00ff0477ac */ /* 0x000e220008000a00 */
[----:B------:R-:W1:Y:S02]  /*0150*/  LDCU.64 UR8, c[0x4][0x38] ;  /* 0x01000700ff0877ac */ /* 0x000e640008000a00 */
.L_x_31:
[----:B--2---:R-:W2:Y:S01]  /*0160*/  LDC.64 R2, c[0x4][RZ] ;  /* 0x01000000ff027b82 */ /* 0x004ea20000000a00 */
[----:B------:R-:W-:Y:S01]  /*0170*/  ISETP.GE.AND P2, PT, R24, -0x57e, PT ;  /* 0xfffffa821800780c */ /* 0x000fe20003f46270 */
[----:B------:R-:W-:Y:S01]  /*0180*/  IMAD.MOV.U32 R0, RZ, RZ, RZ ;  /* 0x000000ffff007224 */ /* 0x000fe200078e00ff */
[----:B------:R-:W-:-:S05]  /*0190*/  CS2R R6, SRZ ;  /* 0x0000000000067805 */ /* 0x000fca000001ff00 */
[----:B------:R-:W3:Y:S01]  /*01a0*/  LDC.64 R4, c[0x4][RZ] ;  /* 0x01000000ff047b82 */ /* 0x000ee20000000a00 */
[----:B--2---:R-:W-:-:S04]  /*01b0*/  IMAD.WIDE R2, R24, 0xf0, R2 ;  /* 0x000000f018027825 */ /* 0x004fc800078e0202 */
[----:B------:R-:W-:Y:S01]  /*01c0*/  VIADD R24, R24, 0x780 ;  /* 0x0000078018187836 */ /* 0x000fe20000000000 */
[C---:B------:R-:W-:Y:S02]  /*01d0*/  IADD3 R10, P0, PT, R2.reuse, 0x50, RZ ;  /* 0x00000050020a7810 */ /* 0x040fe40007f1e0ff */
[----:B------:R-:W-:-:S03]  /*01e0*/  IADD3 R8, P1, PT, R2, 0x10, RZ ;  /* 0x0000001002087810 */ /* 0x000fc60007f3e0ff */
[--C-:B------:R-:W-:Y:S02]  /*01f0*/  IMAD.X R11, RZ, RZ, R3.reuse, P0 ;  /* 0x000000ffff0b7224 */ /* 0x100fe400000e0603 */
[----:B---3--:R-:W-:-:S08]  /*0200*/  IMAD.X R9, RZ, RZ, R3, P1 ;  /* 0x000000ffff097224 */ /* 0x008fd000008e0603 */
.L_x_30:
[----:B0-----:R-:W2:Y:S01]  /*0210*/  LDG.E R13, desc[UR4][R8.64+-0x4] ;  /* 0xfffffc04080d7981 */ /* 0x001ea2000c1e1900 */
[----:B------:R-:W-:Y:S01]  /*0220*/  VIADD R0, R0, 0x2 ;  /* 0x0000000200007836 */ /* 0x000fe20000000000 */
[----:B------:R-:W-:Y:S04]  /*0230*/  BSSY.RECONVERGENT B0, `(.L_x_21) ;  /* 0x0000041000007945 */ /* 0x000fe80003800200 */
[----:B------:R-:W-:Y:S02]  /*0240*/  ISETP.NE.AND P3, PT, R0, 0xa, PT ;  /* 0x0000000a0000780c */ /* 0x000fe40003f65270 */
[----:B--2---:R-:W-:-:S13]  /*0250*/  ISETP.GE.AND P0, PT, R13, RZ, PT ;  /* 0x000000ff0d00720c */ /* 0x004fda0003f06270 */
[----:B------:R-:W-:Y:S05]  /*0260*/  @!P0 BRA `(.L_x_22) ;  /* 0x0000000000f48947 */ /* 0x000fea0003800000 */
[----:B------:R-:W-:Y:S01]  /*0270*/  IMAD.WIDE.U32 R12, R13, 0xf0, R4 ;  /* 0x000000f00d0c7825 */ /* 0x000fe200078e0004 */
[----:B------:R-:W2:Y:S04]  /*0280*/  LDG.E.64 R14, desc[UR4][R2.64+0xe0] ;  /* 0x0000e004020e7981 */ /* 0x000ea8000c1e1b00 */
[----:B------:R0:W5:Y:S04]  /*0290*/  LDG.E.64 R26, desc[UR4][R10.64+-0x10] ;  /* 0xfffff0040a1a7981 */ /* 0x000168000c1e1b00 */
[----:B------:R-:W2:Y:S01]  /*02a0*/  LDG.E.64 R12, desc[UR4][R12.64+0xe0] ;  /* 0x0000e0040c0c7981 */ /* 0x000ea2000c1e1b00 */
[----:B------:R-:W-:Y:S01]  /*02b0*/  BSSY.RECONVERGENT B1, `(.L_x_23) ;  /* 0x000001b000017945 */ /* 0x000fe20003800200 */
[----:B--2---:R-:W-:-:S08]  /*02c0*/  DADD R16, R12, -R14 ;  /* 0x000000000c107229 */ /* 0x004fd0000000080e */
[----:B------:R-:W-:-:S14]  /*02d0*/  DSETP.NEU.AND P0, PT, |R16|, +INF , PT ;  /* 0x7ff000001000742a */ /* 0x000fdc0003f0d200 */
[----:B------:R-:W-:Y:S01]  /*02e0*/  @!P0 DMUL R28, RZ, R16 ;  /* 0x00000010ff1c8228 */ /* 0x000fe20000000000 */
[----:B------:R-:W-:Y:S01]  /*02f0*/  @!P0 IMAD.MOV.U32 R25, RZ, RZ, RZ ;  /* 0x000000ffff198224 */ /* 0x000fe200078e00ff */
[----:B0-----:R-:W-:Y:S09]  /*0300*/  @!P0 BRA `(.L_x_24) ;  /* 0x0000000000548947 */ /* 0x001ff20003800000 */
[----:B------:R-:W-:Y:S01]  /*0310*/  UMOV UR6, 0x6dc9c883 ;  /* 0x6dc9c88300067882 */ /* 0x000fe20000000000 */
[----:B------:R-:W-:Y:S01]  /*0320*/  UMOV UR7, 0x3fe45f30 ;  /* 0x3fe45f3000077882 */ /* 0x000fe20000000000 */
[C---:B------:R-:W-:Y:S02]  /*0330*/  DSETP.GE.AND P0, PT, |R16|.reuse, 2.14748364800000000000e+09, PT ;  /* 0x41e000001000742a */ /* 0x040fe40003f06200 */
[----:B------:R-:W-:Y:S01]  /*0340*/  DMUL R12, R16, UR6 ;  /* 0x00000006100c7c28 */ /* 0x000fe20008000000 */
[----:B------:R-:W-:Y:S01]  /*0350*/  UMOV UR6, 0x54442d18 ;  /* 0x54442d1800067882 */ /* 0x000fe20000000000 */
[----:B------:R-:W-:-:S04]  /*0360*/  UMOV UR7, 0x3ff921fb ;  /* 0x3ff921fb00077882 */ /* 0x000fc80000000000 */
[----:B------:R-:W0:Y:S08]  /*0370*/  F2I.F64 R25, R12 ;  /* 0x0000000c00197311 */ /* 0x000e300000301100 */
[----:B0-----:R-:W0:Y:S02]  /*0380*/  I2F.F64 R28, R25 ;  /* 0x00000019001c7312 */ /* 0x001e240000201c00 */
[----:B0-----:R-:W-:Y:S01]  /*0390*/  DFMA R14, R28, -UR6, R16 ;  /* 0x800000061c0e7c2b */ /* 0x001fe20008000010 */
[----:B------:R-:W-:Y:S01]  /*03a0*/  UMOV UR6, 0x33145c00 ;  /* 0x33145c0000067882 */ /* 0x000fe20000000000 */
[----:B------:R-:W-:-:S06]  /*03b0*/  UMOV UR7, 0x3c91a626 ;  /* 0x3c91a62600077882 */ /* 0x000fcc0000000000 */
[----:B------:R-:W-:Y:S01]  /*03c0*/  DFMA R14, R28, -UR6, R14 ;  /* 0x800000061c0e7c2b */ /* 0x000fe2000800000e */
[----:B------:R-:W-:Y:S01]  /*03d0*/  UMOV UR6, 0x252049c0 ;  /* 0x252049c000067882 */ /* 0x000fe20000000000 */
[----:B------:R-:W-:-:S06]  /*03e0*/  UMOV UR7, 0x397b839a ;  /* 0x397b839a00077882 */ /* 0x000fcc0000000000 */
[----:B------:R-:W-:Y:S01]  /*03f0*/  DFMA R28, R28, -UR6, R14 ;  /* 0x800000061c1c7c2b */ /* 0x000fe2000800000e */
[----:B------:R-:W-:Y:S10]  /*0400*/  @!P0 BRA `(.L_x_24) ;  /* 0x0000000000148947 */ /* 0x000ff40003800000 */
[----:B------:R-:W-:Y:S01]  /*0410*/  IMAD.MOV.U32 R13, RZ, RZ, R17 ;  /* 0x000000ffff0d7224 */ /* 0x000fe200078e0011 */
[----:B------:R-:W-:-:S07]  /*0420*/  MOV R12, 0x440 ;  /* 0x00000440000c7802 */ /* 0x000fce0000000f00 */
[----:B-1---5:R-:W-:Y:S05]  /*0430*/  CALL.REL.NOINC `($_Z25calcula_InfluenciaVecinasv$__internal_trig_reduction_slowpathd) ;  /* 0x0000000400b07944 */ /* 0x022fea0003c00000 */
[----:B------:R-:W-:Y:S02]  /*0440*/  IMAD.MOV.U32 R28, RZ, RZ, R22 ;  /* 0x000000ffff1c7224 */ /* 0x000fe400078e0016 */
[----:B------:R-:W-:-:S07]  /*0450*/  IMAD.MOV.U32 R29, RZ, RZ, R23 ;  /* 0x000000ffff1d7224 */ /* 0x000fce00078e0017 */
.L_x_24:
[----:B-1----:R-:W-:Y:S05]  /*0460*/  BSYNC.RECONVERGENT B1 ;  /* 0x0000000000017941 */ /* 0x002fea0003800200 */
.L_x_23:
[----:B------:R-:W-:-:S05]  /*0470*/  IMAD.SHL.U32 R12, R25, 0x40, RZ ;  /* 0x00000040190c7824 */ /* 0x000fca00078e00ff */
[----:B------:R-:W-:-:S04]  /*0480*/  LOP3.LUT R12, R12, 0x40, RZ, 0xc0, !PT ;  /* 0x000000400c0c7812 */ /* 0x000fc800078ec0ff */
[----:B------:R-:W-:-:S05]  /*0490*/  IADD3 R34, P0, PT, R12, UR8, RZ ;  /* 0x000000080c227c10 */ /* 0x000fca000ff1e0ff */
[----:B------:R-:W-:-:S05]  /*04a0*/  IMAD.X R35, RZ, RZ, UR9, P0 ;  /* 0x00000009ff237e24 */ /* 0x000fca00080e06ff */
[----:B------:R-:W2:Y:S04]  /*04b0*/  LDG.E.128.CONSTANT R12, desc[UR4][R34.64] ;  /* 0x00000004220c7981 */ /* 0x000ea8000c1e9d00 */
[----:B------:R-:W3:Y:S04]  /*04c0*/  LDG.E.128.CONSTANT R16, desc[UR4][R34.64+0x10] ;  /* 0x0000100422107981 */ /* 0x000ee8000c1e9d00 */
[----:B------:R-:W4:Y:S01]  /*04d0*/  LDG.E.128.CONSTANT R20, desc[UR4][R34.64+0x20] ;  /* 0x0000200422147981 */ /* 0x000f22000c1e9d00 */
[----:B------:R-:W-:Y:S01]  /*04e0*/  LOP3.LUT R30, R25, 0x1, RZ, 0xc0, !PT ;  /* 0x00000001191e7812 */ /* 0x000fe200078ec0ff */
[----:B------:R-:W-:-:S03]  /*04f0*/  IMAD.MOV.U32 R32, RZ, RZ, 0x20fd8164 ;  /* 0x20fd8164ff207424 */ /* 0x000fc600078e00ff */
[----:B------:R-:W-:Y:S01]  /*0500*/  ISETP.NE.U32.AND P0, PT, R30, 0x1, PT ;  /* 0x000000011e00780c */ /* 0x000fe20003f05070 */
[----:B------:R-:W-:-:S03]  /*0510*/  IMAD.MOV.U32 R30, RZ, RZ, 0x3da8ff83 ;  /* 0x3da8ff83ff1e7424 */ /* 0x000fc600078e00ff */
[----:B------:R-:W-:Y:S02]  /*0520*/  FSEL R32, R32, -8.06006814911005101289e+34, !P0 ;  /* 0xf9785eba20207808 */ /* 0x000fe40004000000 */
[----:B------:R-:W-:Y:S01]  /*0530*/  FSEL R33, -R30, 0.11223486810922622681, !P0 ;  /* 0x3de5db651e217808 */ /* 0x000fe20004000100 */
[----:B------:R-:W-:-:S08]  /*0540*/  DMUL R30, R28, R28 ;  /* 0x0000001c1c1e7228 */ /* 0x000fd00000000000 */
[----:B--2---:R-:W-:-:S08]  /*0550*/  DFMA R12, R30, R32, R12 ;  /* 0x000000201e0c722b */ /* 0x004fd0000000000c */
[----:B------:R-:W-:-:S08]  /*0560*/  DFMA R12, R30, R12, R14 ;  /* 0x0000000c1e0c722b */ /* 0x000fd0000000000e */
[----:B---3--:R-:W-:-:S08]  /*0570*/  DFMA R12, R30, R12, R16 ;  /* 0x0000000c1e0c722b */ /* 0x008fd00000000010 */
[----:B------:R-:W-:-:S08]  /*0580*/  DFMA R12, R30, R12, R18 ;  /* 0x0000000c1e0c722b */ /* 0x000fd00000000012 */
[----:B----4-:R-:W-:-:S08]  /*0590*/  DFMA R12, R30, R12, R20 ;  /* 0x0000000c1e0c722b */ /* 0x010fd00000000014 */
[----:B------:R-:W-:-:S08]  /*05a0*/  DFMA R12, R30, R12, R22 ;  /* 0x0000000c1e0c722b */ /* 0x000fd00000000016 */
[----:B------:R-:W-:Y:S02]  /*05b0*/  DFMA R28, R12, R28, R28 ;  /* 0x0000001c0c1c722b */ /* 0x000fe4000000001c */
[----:B------:R-:W-:-:S10]  /*05c0*/  DFMA R12, R30, R12, 1 ;  /* 0x3ff000001e0c742b */ /* 0x000fd4000000000c */
[----:B------:R-:W-:Y:S02]  /*05d0*/  FSEL R14, R12, R28, !P0 ;  /* 0x0000001c0c0e7208 */ /* 0x000fe40004000000 */
[----:B------:R-:W-:Y:S02]  /*05e0*/  FSEL R15, R13, R29, !P0 ;  /* 0x0000001d0d0f7208 */ /* 0x000fe40004000000 */
[----:B------:R-:W-:-:S04]  /*05f0*/  LOP3.LUT P0, RZ, R25, 0x2, RZ, 0xc0, !PT ;  /* 0x0000000219ff7812 */ /* 0x000fc8000780c0ff */
[----:B------:R-:W-:-:S10]  /*0600*/  DADD R12, RZ, -R14 ;  /* 0x00000000ff0c7229 */ /* 0x000fd4000000080e */
[----:B------:R-:W-:Y:S02]  /*0610*/  FSEL R12, R14, R12, !P0 ;  /* 0x0000000c0e0c7208 */ /* 0x000fe40004000000 */
[----:B------:R-:W-:-:S06]  /*0620*/  FSEL R13, R15, R13, !P0 ;  /* 0x0000000d0f0d7208 */ /* 0x000fcc0004000000 */
[----:B-----5:R-:W-:-:S11]  /*0630*/  DFMA R6, R26, R12, R6 ;  /* 0x0000000c1a06722b */ /* 0x020fd60000000006 */
.L_x_22:
[----:B-1----:R-:W-:Y:S05]  /*0640*/  BSYNC.RECONVERGENT B0 ;  /* 0x0000000000007941 */ /* 0x002fea0003800200 */
.L_x_21:
[----:B------:R-:W2:Y:S01]  /*0650*/  LDG.E R13, desc[UR4][R8.64] ;  /* 0x00000004080d7981 */ /* 0x000ea2000c1e1900 */
[----:B------:R-:W-:Y:S01]  /*0660*/  BSSY.RECONVERGENT B0, `(.L_x_25) ;  /* 0x0000041000007945 */ /* 0x000fe20003800200 */
        /* <DEDUP_REMOVED lines=9> */
[----:B0-----:R-:W-:Y:S05]  /*0700*/  @!P0 BRA `(.L_x_28) ;  /* 0x0000000000588947 */ /* 0x001fea0003800000 */
        /* <DEDUP_REMOVED lines=18> */
[----:B-----5:R-:W-:Y:S05]  /*0830*/  CALL.REL.NOINC `($_Z25calcula_InfluenciaVecinasv$__internal_trig_reduction_slowpathd) ;  /* 0x0000000000b07944 */ /* 0x020fea0003c00000 */
[----:B------:R-:W-:Y:S02]  /*0840*/  IMAD.MOV.U32 R28, RZ, RZ, R22 ;  /* 0x000000ffff1c7224 */ /* 0x000fe400078e0016 */
[----:B------:R-:W-:Y:S01]  /*0850*/  IMAD.MOV.U32 R29, RZ, RZ, R23 ;  /* 0x000000ffff1d7224 */ /* 0x000fe200078e0017 */
[----:B------:R-:W-:Y:S06]  /*0860*/  BRA `(.L_x_29) ;  /* 0x0000000000087947 */ /* 0x000fec0003800000 */
.L_x_28:
[----:B------:R-:W-:Y:S01]  /*0870*/  DMUL R28, RZ, R16 ;  /* 0x00000010ff1c7228 */ /* 0x000fe20000000000 */
[----:B------:R-:W-:-:S10]  /*0880*/  IMAD.MOV.U32 R25, RZ, RZ, RZ ;  /* 0x000000ffff197224 */ /* 0x000fd400078e00ff */
.L_x_29:
[----:B------:R-:W-:Y:S05]  /*0890*/  BSYNC.RECONVERGENT B1 ;  /* 0x0000000000017941 */ /* 0x000fea0003800200 */
.L_x_27:
        /* <DEDUP_REMOVED lines=29> */
.L_x_26:
[----:B------:R-:W-:Y:S05]  /*0a70*/  BSYNC.RECONVERGENT B0 ;  /* 0x0000000000007941 */ /* 0x000fea0003800200 */
.L_x_25:
[----:B------:R-:W-:Y:S02]  /*0a80*/  IADD3 R10, P0, PT, R10, 0x20, RZ ;  /* 0x000000200a0a7810 */ /* 0x000fe40007f1e0ff */
[----:B------:R-:W-:-:S03]  /*0a90*/  IADD3 R8, P1, PT, R8, 0x8, RZ ;  /* 0x0000000808087810 */ /* 0x000fc60007f3e0ff */
[----:B------:R-:W-:Y:S02]  /*0aa0*/  IMAD.X R11, RZ, RZ, R11, P0 ;  /* 0x000000ffff0b7224 */ /* 0x000fe400000e060b */
[----:B------:R-:W-:Y:S01]  /*0ab0*/  IMAD.X R9, RZ, RZ, R9, P1 ;  /* 0x000000ffff097224 */ /* 0x000fe200008e0609 */
[----:B------:R-:W-:Y:S07]  /*0ac0*/  @P3 BRA `(.L_x_30) ;  /* 0xfffffff400d03947 */ /* 0x000fee000383ffff */
[----:B------:R2:W-:Y:S01]  /*0ad0*/  STG.E.64 desc[UR4][R2.64+0xe8], R6 ;  /* 0x0000e80602007986 */ /* 0x0005e2000c101b04 */
[----:B------:R-:W-:Y:S05]  /*0ae0*/  @!P2 BRA `(.L_x_31) ;  /* 0xfffffff4009ca947 */ /* 0x000fea000383ffff */
[----:B------:R-:W-:Y:S05]  /*0af0*/  EXIT ;  /* 0x000000000000794d */ /* 0x000fea0003800000 */
        .type           $_Z25calcula_InfluenciaVecinasv$__internal_trig_reduction_slowpathd,@function
        .size           $_Z25calcula_InfluenciaVecinasv$__internal_trig_reduction_slowpathd,(.L_x_77 - $_Z25calcula_InfluenciaVecinasv$__internal_trig_reduction_slowpathd)
$_Z25calcula_InfluenciaVecinasv$__internal_trig_reduction_slowpathd:
[--C-:B------:R-:W-:Y:S01]  /*0b00*/  SHF.R.U32.HI R14, RZ, 0x14, R13.reuse ;  /* 0x00000014ff0e7819 */ /* 0x100fe2000001160d */
[----:B------:R-:W-:Y:S02]  /*0b10*/  IMAD.MOV.U32 R22, RZ, RZ, R16 ;  /* 0x000000ffff167224 */ /* 0x000fe400078e0010 */
[----:B------:R-:W-:Y:S01]  /*0b20*/  IMAD.MOV.U32 R23, RZ, RZ, R13 ;  /* 0x000000ffff177224 */ /* 0x000fe200078e000d */
[----:B------:R-:W-:Y:S01]  /*0b30*/  LOP3.LUT R17, R14, 0x7ff, RZ, 0xc0, !PT ;  /* 0x000007ff0e117812 */ /* 0x000fe200078ec0ff */
[----:B------:R-:W-:-:S03]  /*0b40*/  IMAD.MOV.U32 R15, RZ, RZ, RZ ;  /* 0x000000ffff0f7224 */ /* 0x000fc600078e00ff */
[----:B------:R-:W-:-:S13]  /*0b50*/  ISETP.NE.AND P0, PT, R17, 0x7ff, PT ;  /* 0x000007ff1100780c */ /* 0x000fda0003f05270 */
[----:B------:R-:W-:Y:S05]  /*0b60*/  @!P0 BRA `(.L_x_32) ;  /* 0x0000000800488947 */ /* 0x000fea0003800000 */
[----:B------:R-:W-:Y:S01]  /*0b70*/  VIADD R16, R17, 0xfffffc00 ;  /* 0xfffffc0011107836 */ /* 0x000fe20000000000 */
[----:B------:R-:W-:Y:S01]  /*0b80*/  BSSY.RECONVERGENT B2, `(.L_x_33) ;  /* 0x000002f000027945 */ /* 0x000fe20003800200 */
[----:B------:R-:W-:-:S03]  /*0b90*/  CS2R R20, SRZ ;  /* 0x0000000000147805 */ /* 0x000fc6000001ff00 */
[----:B------:R-:W-:Y:S02]  /*0ba0*/  SHF.R.U32.HI R15, RZ, 0x6, R16 ;  /* 0x00000006ff0f7819 */ /* 0x000fe40000011610 */
[----:B------:R-:W-:Y:S02]  /*0bb0*/  ISETP.GE.U32.AND P0, PT, R16, 0x80, PT ;  /* 0x000000801000780c */ /* 0x000fe40003f06070 */
[C---:B------:R-:W-:Y:S02]  /*0bc0*/  IADD3 R16, PT, PT, -R15.reuse, 0x13, RZ ;  /* 0x000000130f107810 */ /* 0x040fe40007ffe1ff */
[----:B------:R-:W-:Y:S02]  /*0bd0*/  IADD3 R31, PT, PT, -R15, 0xf, RZ ;  /* 0x0000000f0f1f7810 */ /* 0x000fe40007ffe1ff */
[----:B------:R-:W-:-:S04]  /*0be0*/  SEL R16, R16, 0x12, P0 ;  /* 0x0000001210107807 */ /* 0x000fc80000000000 */
[----:B------:R-:W-:-:S13]  /*0bf0*/  ISETP.GE.AND P0, PT, R31, R16, PT ;  /* 0x000000101f00720c */ /* 0x000fda0003f06270 */
[----:B------:R-:W-:Y:S05]  /*0c00*/  @P0 BRA `(.L_x_34) ;  /* 0x0000000000980947 */ /* 0x000fea0003800000 */
[----:B------:R-:W0:Y:S01]  /*0c10*/  LDC.64 R18, c[0x0][0x358] ;  /* 0x0000d600ff127b82 */ /* 0x000e220000000a00 */
[C---:B------:R-:W-:Y:S01]  /*0c20*/  SHF.L.U64.HI R17, R22.reuse, 0xb, R23 ;  /* 0x0000000b16117819 */ /* 0x040fe20000010217 */
[----:B------:R-:W-:Y:S01]  /*0c30*/  BSSY.RECONVERGENT B3, `(.L_x_35) ;  /* 0x0000022000037945 */ /* 0x000fe20003800200 */
[----:B------:R-:W-:Y:S01]  /*0c40*/  IMAD.SHL.U32 R25, R22, 0x800, RZ ;  /* 0x0000080016197824 */ /* 0x000fe200078e00ff */
[----:B------:R-:W-:Y:S01]  /*0c50*/  IADD3 R29, PT, PT, RZ, -R15, -R16 ;  /* 0x8000000fff1d7210 */ /* 0x000fe20007ffe810 */
[----:B------:R-:W-:Y:S01]  /*0c60*/  IMAD.MOV.U32 R28, RZ, RZ, RZ ;  /* 0x000000ffff1c7224 */ /* 0x000fe200078e00ff */
[----:B------:R-:W-:Y:S02]  /*0c70*/  CS2R R20, SRZ ;  /* 0x0000000000147805 */ /* 0x000fe4000001ff00 */
[----:B------:R-:W-:-:S07]  /*0c80*/  LOP3.LUT R17, R17, 0x80000000, RZ, 0xfc, !PT ;  /* 0x8000000011117812 */ /* 0x000fce00078efcff */
.L_x_36:
[----:B------:R-:W1:Y:S01]  /*0c90*/  LDC.64 R22, c[0x4][0x30] ;  /* 0x01000c00ff167b82 */ /* 0x000e620000000a00 */
[----:B0-----:R-:W-:Y:S02]  /*0ca0*/  R2UR UR6, R18 ;  /* 0x00000000120672ca */ /* 0x001fe400000e0000 */
[----:B------:R-:W-:Y:S01]  /*0cb0*/  R2UR UR7, R19 ;  /* 0x00000000130772ca */ /* 0x000fe200000e0000 */
[----:B-1----:R-:W-:-:S12]  /*0cc0*/  IMAD.WIDE R22, R31, 0x8, R22 ;  /* 0x000000081f167825 */ /* 0x002fd800078e0216 */
[----:B------:R-:W2:Y:S01]  /*0cd0*/  LDG.E.64.CONSTANT R22, desc[UR6][R22.64] ;  /* 0x0000000616167981 */ /* 0x000ea2000c1e9b00 */
[----:B------:R-:W-:Y:S02]  /*0ce0*/  VIADD R29, R29, 0x1 ;  /* 0x000000011d1d7836 */ /* 0x000fe40000000000 */
[----:B------:R-:W-:Y:S02]  /*0cf0*/  VIADD R31, R31, 0x1 ;  /* 0x000000011f1f7836 */ /* 0x000fe40000000000 */
[----:B--2---:R-:W-:-:S04]  /*0d00*/  IMAD.WIDE.U32 R20, P4, R22, R25, R20 ;  /* 0x0000001916147225 */ /* 0x004fc80007880014 */
[----:B------:R-:W-:Y:S02]  /*0d10*/  IMAD R33, R22, R17, RZ ;  /* 0x0000001116217224 */ /* 0x000fe400078e02ff */
[CC--:B------:R-:W-:Y:S02]  /*0d20*/  IMAD R30, R23.reuse, R25.reuse, RZ ;  /* 0x00000019171e7224 */ /* 0x0c0fe400078e02ff */
[----:B------:R-:W-:Y:S01]  /*0d30*/  IMAD.HI.U32 R35, R23, R25, RZ ;  /* 0x0000001917237227 */ /* 0x000fe200078e00ff */
[----:B------:R-:W-:-:S03]  /*0d40*/  IADD3 R21, P0, PT, R33, R21, RZ ;  /* 0x0000001521157210 */ /* 0x000fc60007f1e0ff */
[----:B------:R-:W-:Y:S01]  /*0d50*/  IMAD R33, R28, 0x8, R1 ;  /* 0x000000081c217824 */ /* 0x000fe200078e0201 */
[----:B------:R-:W-:Y:S01]  /*0d60*/  IADD3 R21, P1, PT, R30, R21, RZ ;  /* 0x000000151e157210 */ /* 0x000fe20007f3e0ff */
[----:B------:R-:W-:-:S04]  /*0d70*/  IMAD.HI.U32 R30, R22, R17, RZ ;  /* 0x00000011161e7227 */ /* 0x000fc800078e00ff */
[----:B------:R-:W-:Y:S01]  /*0d80*/  IMAD.X R22, RZ, RZ, R30, P4 ;  /* 0x000000ffff167224 */ /* 0x000fe200020e061e */
[----:B------:R0:W-:Y:S01]  /*0d90*/  STL.64 [R33], R20 ;  /* 0x0000001421007387 */ /* 0x0001e20000100a00 */
[----:B------:R-:W-:-:S03]  /*0da0*/  IMAD.HI.U32 R30, R23, R17, RZ ;  /* 0x00000011171e7227 */ /* 0x000fc600078e00ff */
[----:B------:R-:W-:Y:S01]  /*0db0*/  IADD3.X R22, P0, PT, R35, R22, RZ, P0, !PT ;  /* 0x0000001623167210 */ /* 0x000fe2000071e4ff */
[----:B------:R-:W-:Y:S02]  /*0dc0*/  IMAD R23, R23, R17, RZ ;  /* 0x0000001117177224 */ /* 0x000fe400078e02ff */
[----:B------:R-:W-:-:S03]  /*0dd0*/  VIADD R28, R28, 0x1 ;  /* 0x000000011c1c7836 */ /* 0x000fc60000000000 */
[----:B------:R-:W-:Y:S01]  /*0de0*/  IADD3.X R23, P1, PT, R23, R22, RZ, P1, !PT ;  /* 0x0000001617177210 */ /* 0x000fe20000f3e4ff */
[----:B------:R-:W-:Y:S01]  /*0df0*/  IMAD.X R22, RZ, RZ, R30, P0 ;  /* 0x000000ffff167224 */ /* 0x000fe200000e061e */
[----:B------:R-:W-:-:S03]  /*0e00*/  ISETP.NE.AND P0, PT, R29, -0xf, PT ;  /* 0xfffffff11d00780c */ /* 0x000fc60003f05270 */
[----:B------:R-:W-:Y:S02]  /*0e10*/  IMAD.X R22, RZ, RZ, R22, P1 ;  /* 0x000000ffff167224 */ /* 0x000fe400008e0616 */
[----:B0-----:R-:W-:Y:S02]  /*0e20*/  IMAD.MOV.U32 R20, RZ, RZ, R23 ;  /* 0x000000ffff147224 */ /* 0x001fe400078e0017 */
[----:B------:R-:W-:-:S06]  /*0e30*/  IMAD.MOV.U32 R21, RZ, RZ, R22 ;  /* 0x000000ffff157224 */ /* 0x000fcc00078e0016 */
[----:B------:R-:W-:Y:S05]  /*0e40*/  @P0 BRA `(.L_x_36) ;  /* 0xfffffffc00900947 */ /* 0x000fea000383ffff */
[----:B------:R-:W-:Y:S05]  /*0e50*/  BSYNC.RECONVERGENT B3 ;  /* 0x0000000000037941 */ /* 0x000fea0003800200 */
.L_x_35:
[----:B------:R-:W-:-:S07]  /*0e60*/  IMAD.MOV.U32 R31, RZ, RZ, R16 ;  /* 0x000000ffff1f7224 */ /* 0x000fce00078e0010 */
.L_x_34:
[----:B------:R-:W-:Y:S05]  /*0e70*/  BSYNC.RECONVERGENT B2 ;  /* 0x0000000000027941 */ /* 0x000fea0003800200 */
.L_x_33:
[----:B------:R-:W-:Y:S01]  /*0e80*/  LOP3.LUT P0, R33, R14, 0x3f, RZ, 0xc0, !PT ;  /* 0x0000003f0e217812 */ /* 0x000fe2000780c0ff */
[----:B------:R-:W-:-:S04]  /*0e90*/  IMAD.IADD R14, R15, 0x1, R31 ;  /* 0x000000010f0e7824 */ /* 0x000fc800078e021f */
[----:B------:R-:W-:-:S05]  /*0ea0*/  IMAD.U32 R35, R14, 0x8, R1 ;  /* 0x000000080e237824 */ /* 0x000fca00078e0001 */
[----:B------:R0:W-:Y:S04]  /*0eb0*/  STL.64 [R35+-0x78], R20 ;  /* 0xffff881423007387 */ /* 0x0001e80000100a00 */
[----:B------:R-:W2:Y:S04]  /*0ec0*/  @P0 LDL.64 R22, [R1+0x8] ;  /* 0x0000080001160983 */ /* 0x000ea80000100a00 */
[----:B------:R-:W3:Y:S04]  /*0ed0*/  LDL.64 R16, [R1+0x10] ;  /* 0x0000100001107983 */ /* 0x000ee80000100a00 */
[----:B------:R-:W4:Y:S01]  /*0ee0*/  LDL.64 R14, [R1+0x18] ;  /* 0x00001800010e7983 */ /* 0x000f220000100a00 */
[----:B------:R-:W-:Y:S01]  /*0ef0*/  @P0 LOP3.LUT R18, R33, 0x3f, RZ, 0x3c, !PT ;  /* 0x0000003f21120812 */ /* 0x000fe200078e3cff */
[----:B------:R-:W-:Y:S01]  /*0f00*/  BSSY.RECONVERGENT B2, `(.L_x_37) ;  /* 0x0000034000027945 */ /* 0x000fe20003800200 */
[----:B--2---:R-:W-:-:S02]  /*0f10*/  @P0 SHF.R.U64 R19, R22, 0x1, R23 ;  /* 0x0000000116130819 */ /* 0x004fc40000001217 */
[----:B------:R-:W-:Y:S02]  /*0f20*/  @P0 SHF.R.U32.HI R23, RZ, 0x1, R23 ;  /* 0x00000001ff170819 */ /* 0x000fe40000011617 */
[CC--:B---3--:R-:W-:Y:S02]  /*0f30*/  @P0 SHF.L.U32 R22, R16.reuse, R33.reuse, RZ ;  /* 0x0000002110160219 */ /* 0x0c8fe400000006ff */
[----:B------:R-:W-:Y:S02]  /*0f40*/  @P0 SHF.R.U64 R19, R19, R18, R23 ;  /* 0x0000001213130219 */ /* 0x000fe40000001217 */
[--C-:B------:R-:W-:Y:S02]  /*0f50*/  @P0 SHF.R.U32.HI R31, RZ, 0x1, R17.reuse ;  /* 0x00000001ff1f0819 */ /* 0x100fe40000011611 */
[C-C-:B------:R-:W-:Y:S02]  /*0f60*/  @P0 SHF.R.U64 R29, R16.reuse, 0x1, R17.reuse ;  /* 0x00000001101d0819 */ /* 0x140fe40000001211 */
[----:B------:R-:W-:-:S02]  /*0f70*/  @P0 SHF.L.U64.HI R25, R16, R33, R17 ;  /* 0x0000002110190219 */ /* 0x000fc40000010211 */
[-C--:B0-----:R-:W-:Y:S02]  /*0f80*/  @P0 SHF.R.U32.HI R20, RZ, R18.reuse, R23 ;  /* 0x00000012ff140219 */ /* 0x081fe40000011617 */
[----:B------:R-:W-:Y:S02]  /*0f90*/  @P0 LOP3.LUT R16, R22, R19, RZ, 0xfc, !PT ;  /* 0x0000001316100212 */ /* 0x000fe400078efcff */
[-C--:B----4-:R-:W-:Y:S02]  /*0fa0*/  @P0 SHF.L.U32 R21, R14, R33.reuse, RZ ;  /* 0x000000210e150219 */ /* 0x090fe400000006ff */
[--C-:B------:R-:W-:Y:S02]  /*0fb0*/  @P0 SHF.R.U64 R28, R29, R18, R31.reuse ;  /* 0x000000121d1c0219 */ /* 0x100fe4000000121f */
[----:B------:R-:W-:Y:S02]  /*0fc0*/  @P0 LOP3.LUT R17, R25, R20, RZ, 0xfc, !PT ;  /* 0x0000001419110212 */ /* 0x000fe400078efcff */
[----:B------:R-:W-:Y:S01]  /*0fd0*/  @P0 SHF.R.U32.HI R31, RZ, R18, R31 ;  /* 0x00000012ff1f0219 */ /* 0x000fe2000001161f */
[----:B------:R-:W-:Y:S01]  /*0fe0*/  IMAD.SHL.U32 R18, R16, 0x4, RZ ;  /* 0x0000000410127824 */ /* 0x000fe200078e00ff */
[----:B------:R-:W-:-:S02]  /*0ff0*/  @P0 SHF.L.U64.HI R22, R14, R33, R15 ;  /* 0x000000210e160219 */ /* 0x000fc4000001020f */
[----:B------:R-:W-:Y:S02]  /*1000*/  @P0 LOP3.LUT R14, R21, R28, RZ, 0xfc, !PT ;  /* 0x0000001c150e0212 */ /* 0x000fe400078efcff */
[----:B------:R-:W-:Y:S02]  /*1010*/  SHF.L.U64.HI R20, R16, 0x2, R17 ;  /* 0x0000000210147819 */ /* 0x000fe40000010211 */
[----:B------:R-:W-:Y:S02]  /*1020*/  @P0 LOP3.LUT R15, R22, R31, RZ, 0xfc, !PT ;  /* 0x0000001f160f0212 */ /* 0x000fe400078efcff */
[----:B------:R-:W-:Y:S02]  /*1030*/  SHF.L.W.U32.HI R17, R17, 0x2, R14 ;  /* 0x0000000211117819 */ /* 0x000fe40000010e0e */
[----:B------:R-:W-:Y:S02]  /*1040*/  IADD3 RZ, P0, PT, RZ, -R18, RZ ;  /* 0x80000012ffff7210 */ /* 0x000fe40007f1e0ff */
[----:B------:R-:W-:-:S02]  /*1050*/  LOP3.LUT R16, RZ, R20, RZ, 0x33, !PT ;  /* 0x00000014ff107212 */ /* 0x000fc400078e33ff */
[----:B------:R-:W-:Y:S02]  /*1060*/  SHF.L.W.U32.HI R14, R14, 0x2, R15 ;  /* 0x000000020e0e7819 */ /* 0x000fe40000010e0f */
[----:B------:R-:W-:Y:S02]  /*1070*/  LOP3.LUT R19, RZ, R17, RZ, 0x33, !PT ;  /* 0x00000011ff137212 */ /* 0x000fe400078e33ff */
[----:B------:R-:W-:Y:S02]  /*1080*/  IADD3.X R21, P0, PT, RZ, R16, RZ, P0, !PT ;  /* 0x00000010ff157210 */ /* 0x000fe4000071e4ff */
[----:B------:R-:W-:Y:S02]  /*1090*/  LOP3.LUT R16, RZ, R14, RZ, 0x33, !PT ;  /* 0x0000000eff107212 */ /* 0x000fe400078e33ff */
[----:B------:R-:W-:Y:S02]  /*10a0*/  IADD3.X R22, P1, PT, RZ, R19, RZ, P0, !PT ;  /* 0x00000013ff167210 */ /* 0x000fe4000073e4ff */
[----:B------:R-:W-:-:S03]  /*10b0*/  ISETP.GT.U32.AND P4, PT, R17, -0x1, PT ;  /* 0xffffffff1100780c */ /* 0x000fc60003f84070 */
[----:B------:R-:W-:Y:S01]  /*10c0*/  IMAD.X R19, RZ, RZ, R16, P1 ;  /* 0x000000ffff137224 */ /* 0x000fe200008e0610 */
[----:B------:R-:W-:-:S04]  /*10d0*/  ISETP.GT.AND.EX P0, PT, R14, -0x1, PT, P4 ;  /* 0xffffffff0e00780c */ /* 0x000fc80003f04340 */
[----:B------:R-:W-:Y:S02]  /*10e0*/  SEL R16, R14, R19, P0 ;  /* 0x000000130e107207 */ /* 0x000fe40000000000 */
[----:B------:R-:W-:Y:S02]  /*10f0*/  SEL R19, R17, R22, P0 ;  /* 0x0000001611137207 */ /* 0x000fe40000000000 */
[----:B------:R-:W-:-:S04]  /*1100*/  ISETP.NE.U32.AND P1, PT, R16, RZ, PT ;  /* 0x000000ff1000720c */ /* 0x000fc80003f25070 */
[----:B------:R-:W-:Y:S01]  /*1110*/  SEL R22, R19, R16, !P1 ;  /* 0x0000001013167207 */ /* 0x000fe20004800000 */
[----:B------:R-:W-:-:S05]  /*1120*/  @!P0 IMAD.MOV R18, RZ, RZ, -R18 ;  /* 0x000000ffff128224 */ /* 0x000fca00078e0a12 */
[----:B------:R-:W0:Y:S02]  /*1130*/  FLO.U32 R22, R22 ;  /* 0x0000001600167300 */ /* 0x000e2400000e0000 */
[C---:B0-----:R-:W-:Y:S02]  /*1140*/  IADD3 R23, PT, PT, -R22.reuse, 0x1f, RZ ;  /* 0x0000001f16177810 */ /* 0x041fe40007ffe1ff */
[----:B------:R-:W-:-:S03]  /*1150*/  IADD3 R17, PT, PT, -R22, 0x3f, RZ ;  /* 0x0000003f16117810 */ /* 0x000fc60007ffe1ff */
[----:B------:R-:W-:Y:S01]  /*1160*/  @P1 IMAD.MOV R17, RZ, RZ, R23 ;  /* 0x000000ffff111224 */ /* 0x000fe200078e0217 */
[----:B------:R-:W-:-:S04]  /*1170*/  SEL R23, R20, R21, P0 ;  /* 0x0000001514177207 */ /* 0x000fc80000000000 */
[----:B------:R-:W-:-:S13]  /*1180*/  ISETP.NE.AND P1, PT, R17, RZ, PT ;  /* 0x000000ff1100720c */ /* 0x000fda0003f25270 */
[----:B------:R-:W-:Y:S05]  /*1190*/  @!P1 BRA `(.L_x_38) ;  /* 0x0000000000289947 */ /* 0x000fea0003800000 */
[--C-:B------:R-:W-:Y:S02]  /*11a0*/  SHF.R.U64 R21, R18, 0x1, R23.reuse ;  /* 0x0000000112157819 */ /* 0x100fe40000001217 */
[C---:B------:R-:W-:Y:S02]  /*11b0*/  LOP3.LUT R18, R17.reuse, 0x3f, RZ, 0xc0, !PT ;  /* 0x0000003f11127812 */ /* 0x040fe400078ec0ff */
[----:B------:R-:W-:Y:S02]  /*11c0*/  SHF.R.U32.HI R23, RZ, 0x1, R23 ;  /* 0x00000001ff177819 */ /* 0x000fe40000011617 */
[----:B------:R-:W-:Y:S02]  /*11d0*/  LOP3.LUT R20, R17, 0x3f, RZ, 0xc, !PT ;  /* 0x0000003f11147812 */ /* 0x000fe400078e0cff */
[CC--:B------:R-:W-:Y:S02]  /*11e0*/  SHF.L.U64.HI R25, R19.reuse, R18.reuse, R16 ;  /* 0x0000001213197219 */ /* 0x0c0fe40000010210 */
[----:B------:R-:W-:-:S02]  /*11f0*/  SHF.L.U32 R18, R19, R18, RZ ;  /* 0x0000001213127219 */ /* 0x000fc400000006ff */
[-CC-:B------:R-:W-:Y:S02]  /*1200*/  SHF.R.U64 R19, R21, R20.reuse, R23.reuse ;  /* 0x0000001415137219 */ /* 0x180fe40000001217 */
[----:B------:R-:W-:Y:S02]  /*1210*/  SHF.R.U32.HI R16, RZ, R20, R23 ;  /* 0x00000014ff107219 */ /* 0x000fe40000011617 */
[----:B------:R-:W-:Y:S02]  /*1220*/  LOP3.LUT R19, R18, R19, RZ, 0xfc, !PT ;  /* 0x0000001312137212 */ /* 0x000fe400078efcff */
[----:B------:R-:W-:-:S07]  /*1230*/  LOP3.LUT R16, R25, R16, RZ, 0xfc, !PT ;  /* 0x0000001019107212 */ /* 0x000fce00078efcff */
.L_x_38:
[----:B------:R-:W-:Y:S05]  /*1240*/  BSYNC.RECONVERGENT B2 ;  /* 0x0000000000027941 */ /* 0x000fea0003800200 */
.L_x_37:
[----:B------:R-:W-:Y:S01]  /*1250*/  IMAD.WIDE.U32 R20, R19, 0x2168c235, RZ ;  /* 0x2168c23513147825 */ /* 0x000fe200078e00ff */
[----:B------:R-:W-:-:S03]  /*1260*/  SHF.R.U32.HI R15, RZ, 0x1e, R15 ;  /* 0x0000001eff0f7819 */ /* 0x000fc6000001160f */
[----:B------:R-:W-:Y:S01]  /*1270*/  IMAD.MOV.U32 R22, RZ, RZ, R21 ;  /* 0x000000ffff167224 */ /* 0x000fe200078e0015 */
[----:B------:R-:W-:Y:S01]  /*1280*/  IADD3 RZ, P1, PT, R20, R20, RZ ;  /* 0x0000001414ff7210 */ /* 0x000fe20007f3e0ff */
[----:B------:R-:W-:Y:S01]  /*1290*/  IMAD.MOV.U32 R23, RZ, RZ, RZ ;  /* 0x000000ffff177224 */ /* 0x000fe200078e00ff */
[----:B------:R-:W-:Y:S01]  /*12a0*/  LEA.HI R15, R14, R15, RZ, 0x1 ;  /* 0x0000000f0e0f7211 */ /* 0x000fe200078f08ff */
[----:B------:R-:W-:-:S04]  /*12b0*/  IMAD.HI.U32 R21, R16, -0x36f0255e, RZ ;  /* 0xc90fdaa210157827 */ /* 0x000fc800078e00ff */
[----:B------:R-:W-:-:S04]  /*12c0*/  IMAD.WIDE.U32 R18, R19, -0x36f0255e, R22 ;  /* 0xc90fdaa213127825 */ /* 0x000fc800078e0016 */
[C---:B------:R-:W-:Y:S02]  /*12d0*/  IMAD R23, R16.reuse, -0x36f0255e, RZ ;  /* 0xc90fdaa210177824 */ /* 0x040fe400078e02ff */
[----:B------:R-:W-:-:S04]  /*12e0*/  IMAD.WIDE.U32 R18, P4, R16, 0x2168c235, R18 ;  /* 0x2168c23510127825 */ /* 0x000fc80007880012 */
[----:B------:R-:W-:Y:S01]  /*12f0*/  IMAD.X R16, RZ, RZ, R21, P4 ;  /* 0x000000ffff107224 */ /* 0x000fe200020e0615 */
[----:B------:R-:W-:Y:S02]  /*1300*/  IADD3 R19, P4, PT, R23, R19, RZ ;  /* 0x0000001317137210 */ /* 0x000fe40007f9e0ff */
[----:B------:R-:W-:Y:S02]  /*1310*/  IADD3.X RZ, P1, PT, R18, R18, RZ, P1, !PT ;  /* 0x0000001212ff7210 */ /* 0x000fe40000f3e4ff */
[C---:B------:R-:W-:Y:S01]  /*1320*/  ISETP.GT.U32.AND P5, PT, R19.reuse, RZ, PT ;  /* 0x000000ff1300720c */ /* 0x040fe20003fa4070 */
[----:B------:R-:W-:Y:S01]  /*1330*/  IMAD.X R16, RZ, RZ, R16, P4 ;  /* 0x000000ffff107224 */ /* 0x000fe200020e0610 */
[----:B------:R-:W-:-:S04]  /*1340*/  IADD3.X R18, P4, PT, R19, R19, RZ, P1, !PT ;  /* 0x0000001313127210 */ /* 0x000fc80000f9e4ff */
[C---:B------:R-:W-:Y:S01]  /*1350*/  ISETP.GT.AND.EX P1, PT, R16.reuse, RZ, PT, P5 ;  /* 0x000000ff1000720c */ /* 0x040fe20003f24350 */
[----:B------:R-:W-:-:S03]  /*1360*/  IMAD.X R21, R16, 0x1, R16, P4 ;  /* 0x0000000110157824 */ /* 0x000fc600020e0610 */
[----:B------:R-:W-:Y:S02]  /*1370*/  SEL R18, R18, R19, P1 ;  /* 0x0000001312127207 */ /* 0x000fe40000800000 */
[----:B------:R-:W-:Y:S02]  /*1380*/  SEL R19, R21, R16, P1 ;  /* 0x0000001015137207 */ /* 0x000fe40000800000 */
[----:B------:R-:W-:Y:S02]  /*1390*/  IADD3 R22, P4, PT, R18, 0x1, RZ ;  /* 0x0000000112167810 */ /* 0x000fe40007f9e0ff */
[----:B------:R-:W-:Y:S02]  /*13a0*/  SEL R16, RZ, 0xffffffff, !P1 ;  /* 0xffffffffff107807 */ /* 0x000fe40004800000 */
[----:B------:R-:W-:Y:S01]  /*13b0*/  LOP3.LUT P1, R13, R13, 0x80000000, RZ, 0xc0, !PT ;  /* 0x800000000d0d7812 */ /* 0x000fe2000782c0ff */
[----:B------:R-:W-:Y:S02]  /*13c0*/  IMAD.X R19, RZ, RZ, R19, P4 ;  /* 0x000000ffff137224 */ /* 0x000fe400020e0613 */
[----:B------:R-:W-:Y:S01]  /*13d0*/  IMAD.IADD R16, R16, 0x1, -R17 ;  /* 0x0000000110107824 */ /* 0x000fe200078e0a11 */
[----:B------:R-:W-:-:S02]  /*13e0*/  @!P0 LOP3.LUT R13, R13, 0x80000000, RZ, 0x3c, !PT ;  /* 0x800000000d0d8812 */ /* 0x000fc400078e3cff */
[----:B------:R-:W-:Y:S01]  /*13f0*/  SHF.R.U64 R22, R22, 0xa, R19 ;  /* 0x0000000a16167819 */ /* 0x000fe20000001213 */
[----:B------:R-:W-:-:S03]  /*1400*/  IMAD.SHL.U32 R16, R16, 0x100000, RZ ;  /* 0x0010000010107824 */ /* 0x000fc600078e00ff */
[----:B------:R-:W-:-:S03]  /*1410*/  IADD3 R22, P4, PT, R22, 0x1, RZ ;  /* 0x0000000116167810 */ /* 0x000fc60007f9e0ff */
[----:B------:R-:W-:Y:S01]  /*1420*/  @P1 IMAD.MOV R15, RZ, RZ, -R15 ;  /* 0x000000ffff0f1224 */ /* 0x000fe200078e0a0f */
[----:B------:R-:W-:-:S04]  /*1430*/  LEA.HI.X R19, R19, RZ, RZ, 0x16, P4 ;  /* 0x000000ff13137211 */ /* 0x000fc800020fb4ff */
[--C-:B------:R-:W-:Y:S02]  /*1440*/  SHF.R.U64 R22, R22, 0x1, R19.reuse ;  /* 0x0000000116167819 */ /* 0x100fe40000001213 */
[----:B------:R-:W-:Y:S02]  /*1450*/  SHF.R.U32.HI R17, RZ, 0x1, R19 ;  /* 0x00000001ff117819 */ /* 0x000fe40000011613 */
[----:B------:R-:W-:-:S04]  /*1460*/  IADD3 R22, P4, P5, RZ, RZ, R22 ;  /* 0x000000ffff167210 */ /* 0x000fc80007d9e016 */
[----:B------:R-:W-:-:S04]  /*1470*/  IADD3.X R14, PT, PT, R16, 0x3fe00000, R17, P4, P5 ;  /* 0x3fe00000100e7810 */ /* 0x000fc800027ea411 */
[----:B------:R-:W-:-:S07]  /*1480*/  LOP3.LUT R23, R14, R13, RZ, 0xfc, !PT ;  /* 0x0000000d0e177212 */ /* 0x000fce00078efcff */
.L_x_32:
[----:B------:R-:W-:Y:S02]  /*1490*/  IMAD.MOV.U32 R13, RZ, RZ, 0x0 ;  /* 0x00000000ff0d7424 */ /* 0x000fe400078e00ff */
[----:B------:R-:W-:Y:S02]  /*14a0*/  IMAD.MOV.U32 R25, RZ, RZ, R15 ;  /* 0x000000ffff197224 */ /* 0x000fe400078e000f */
[----:B------:R-:W-:Y:S05]  /*14b0*/  RET.REL.NODEC R12 `(_Z25calcula_InfluenciaVecinasv) ;  /* 0xffffffe80cd07950 */ /* 0x000fea0003c3ffff */
.L_x_39:
        /* <DEDUP_REMOVED lines=12> */
.L_x_77:


//--------------------- .text._Z12asignar_frecid  --------------------------
	.section	.text._Z12asignar_frecid,"ax",@progbits
	.align	128
        .global         _Z12asignar_frecid
        .type           _Z12asignar_frecid,@function
        .size           _Z12asignar_frecid,(.L_x_81 - _Z12asignar_frecid)
        .other          _Z12asignar_frecid,@"STO_CUDA_ENTRY STV_DEFAULT"
_Z12asignar_frecid:
.text._Z12asignar_frecid:
[----:B------:R-:W-:Y:S08]  /*0000*/  LDC R1, c[0x0][0x37c] ;  /* 0x0000df00ff017b82 */ /* 0x000ff00000000800 */
[----:B------:R-:W0:Y:S01]  /*0010*/  LDC R7, c[0x0][0x380] ;  /* 0x0000e000ff077b82 */ /* 0x000e220000000800 */
[----:B------:R-:W1:Y:S07]  /*0020*/  LDCU.64 UR4, c[0x0][0x358] ;  /* 0x00006b00ff0477ac */ /* 0x000e6e0008000a00 */
[----:B------:R-:W0:Y:S08]  /*0030*/  LDC.64 R2, c[0x4][RZ] ;  /* 0x01000000ff027b82 */ /* 0x000e300000000a00 */
[----:B------:R-:W1:Y:S01]  /*0040*/  LDC.64 R4, c[0x0][0x388] ;  /* 0x0000e200ff047b82 */ /* 0x000e620000000a00 */
[----:B0-----:R-:W-:-:S05]  /*0050*/  IMAD.WIDE R2, R7, 0xf0, R2 ;  /* 0x000000f007027825 */ /* 0x001fca00078e0202 */
[----:B-1----:R-:W-:Y:S01]  /*0060*/  STG.E.64 desc[UR4][R2.64+0xd8], R4 ;  /* 0x0000d80402007986 */ /* 0x002fe2000c101b04 */
[----:B------:R-:W-:Y:S05]  /*0070*/  EXIT ;  /* 0x000000000000794d */ /* 0x000fea0003800000 */
.L_x_40:
        /* <DEDUP_REMOVED lines=16> */
.L_x_81:


//--------------------- .text._Z13asignar_thetaid --------------------------
	.section	.text._Z13asignar_thetaid,"ax",@progbits
	.align	128
        .global         _Z13asignar_thetaid
        .type           _Z13asignar_thetaid,@function
        .size           _Z13asignar_thetaid,(.L_x_82 - _Z13asignar_thetaid)
        .other          _Z13asignar_thetaid,@"STO_CUDA_ENTRY STV_DEFAULT"
_Z13asignar_thetaid:
.text._Z13asignar_thetaid:
[----:B------:R-:W0:Y:S08]  /*0000*/  LDC R1, c[0x0][0x37c] ;  /* 0x0000df00ff017b82 */ /* 0x000e300000000800 */
[----:B------:R-:W1:Y:S01]  /*0010*/  LDC R10, c[0x0][0x380] ;  /* 0x0000e000ff0a7b82 */ /* 0x000e620000000800 */
[----:B------:R-:W2:Y:S01]  /*0020*/  LDCU.64 UR4, c[0x0][0x358] ;  /* 0x00006b00ff0477ac */ /* 0x000ea20008000a00 */
[----:B0-----:R-:W-:Y:S01]  /*0030*/  VIADD R1, R1, 0xfffffff0 ;  /* 0xfffffff001017836 */ /* 0x001fe20000000000 */
[----:B------:R-:W-:Y:S01]  /*0040*/  MOV R0, 0x40 ;  /* 0x0000004000007802 */ /* 0x000fe20000000f00 */
[----:B------:R-:W0:Y:S04]  /*0050*/  LDCU UR6, c[0x0][0x2f8] ;  /* 0x00005f00ff0677ac */ /* 0x000e280008000800 */
[----:B------:R-:W3:Y:S01]  /*0060*/  LDC.64 R2, c[0x4][RZ] ;  /* 0x01000000ff027b82 */ /* 0x000ee20000000a00 */
[----:B------:R-:W4:Y:S07]  /*0070*/  LDCU.64 UR8, c[0x4][0x28] ;  /* 0x01000500ff0877ac */ /* 0x000f2e0008000a00 */
[----:B------:R-:W5:Y:S01]  /*0080*/  LDC.64 R12, c[0x0][0x388] ;  /* 0x0000e200ff0c7b82 */ /* 0x000f620000000a00 */
[----:B0-----:R-:W-:Y:S01]  /*0090*/  IADD3 R6, P0, PT, R1, UR6, RZ ;  /* 0x0000000601067c10 */ /* 0x001fe2000ff1e0ff */
[----:B-1----:R0:W-:Y:S06]  /*00a0*/  STL [R1], R10 ;  /* 0x0000000a01007387 */ /* 0x0021ec0000100800 */
[----:B------:R0:W1:Y:S01]  /*00b0*/  LDC.64 R8, c[0x4][R0] ;  /* 0x0100000000087b82 */ /* 0x0000620000000a00 */
[----:B----4-:R-:W-:Y:S01]  /*00c0*/  IMAD.U32 R4, RZ, RZ, UR8 ;  /* 0x00000008ff047e24 */ /* 0x010fe2000f8e00ff */
[----:B------:R-:W-:Y:S01]  /*00d0*/  MOV R5, UR9 ;  /* 0x0000000900057c02 */ /* 0x000fe20008000f00 */
[----:B---3--:R-:W-:Y:S01]  /*00e0*/  IMAD.WIDE R2, R10, 0xf0, R2 ;  /* 0x000000f00a027825 */ /* 0x008fe200078e0202 */
[----:B-----5:R0:W-:Y:S04]  /*00f0*/  STL.64 [R1+0x8], R12 ;  /* 0x0000080c01007387 */ /* 0x0201e80000100a00 */
[----:B--2---:R0:W-:Y:S01]  /*0100*/  STG.E.64 desc[UR4][R2.64+0xe0], R12 ;  /* 0x0000e00c02007986 */ /* 0x0041e2000c101b04 */
[----:B------:R-:W2:Y:S02]  /*0110*/  LDCU UR4, c[0x0][0x2fc] ;  /* 0x00005f80ff0477ac */ /* 0x000ea40008000800 */
[----:B012---:R-:W-:-:S07]  /*0120*/  IMAD.X R7, RZ, RZ, UR4, P0 ;  /* 0x00000004ff077e24 */ /* 0x007fce00080e06ff */
[----:B------:R-:W-:-:S07]  /*0130*/  LEPC R20, `(.L_x_41) ;  /* 0x000000001014794e */ /* 0x000fce0000000000 */
[----:B------:R-:W-:Y:S05]  /*0140*/  CALL.ABS.NOINC R8 ;  /* 0x0000000008007343 */ /* 0x000fea0003c00000 */
.L_x_41:
[----:B------:R-:W-:Y:S05]  /*0150*/  EXIT ;  /* 0x000000000000794d */ /* 0x000fea0003800000 */
.L_x_42:
        /* <DEDUP_REMOVED lines=10> */
.L_x_82:


//--------------------- .text._Z11set_gacopleidi  --------------------------
	.section	.text._Z11set_gacopleidi,"ax",@progbits
	.align	128
        .global         _Z11set_gacopleidi
        .type           _Z11set_gacopleidi,@function
        .size           _Z11set_gacopleidi,(.L_x_83 - _Z11set_gacopleidi)
        .other          _Z11set_gacopleidi,@"STO_CUDA_ENTRY STV_DEFAULT"
_Z11set_gacopleidi:
.text._Z11set_gacopleidi:
[----:B------:R-:W0:Y:S08]  /*0000*/  LDC R1, c[0x0][0x37c] ;  /* 0x0000df00ff017b82 */ /* 0x000e300000000800 */
[----:B------:R-:W1:Y:S01]  /*0010*/  LDC.64 R2, c[0x4][RZ] ;  /* 0x01000000ff027b82 */ /* 0x000e620000000a00 */
[----:B------:R-:W2:Y:S01]  /*0020*/  LDCU.64 UR4, c[0x0][0x358] ;  /* 0x00006b00ff0477ac */ /* 0x000ea20008000a00 */
[----:B0-----:R-:W-:-:S06]  /*0030*/  VIADD R1, R1, 0xfffffff0 ;  /* 0xfffffff001017836 */ /* 0x001fcc0000000000 */
[----:B------:R-:W1:Y:S01]  /*0040*/  LDC R12, c[0x0][0x380] ;  /* 0x0000e000ff0c7b82 */ /* 0x000e620000000800 */
[----:B------:R-:W0:Y:S07]  /*0050*/  LDCU.64 UR6, c[0x4][0x20] ;  /* 0x01000400ff0677ac */ /* 0x000e2e0008000a00 */
[----:B------:R-:W3:Y:S08]  /*0060*/  LDC R5, c[0x0][0x390] ;  /* 0x0000e400ff057b82 */ /* 0x000ef00000000800 */
[----:B------:R-:W2:Y:S01]  /*0070*/  LDC.64 R14, c[0x0][0x388] ;  /* 0x0000e200ff0e7b82 */ /* 0x000ea20000000a00 */
[----:B-1----:R-:W-:-:S03]  /*0080*/  IMAD.WIDE R2, R12, 0xf0, R2 ;  /* 0x000000f00c027825 */ /* 0x002fc600078e0202 */
[----:B------:R-:W-:-:S04]  /*0090*/  IADD3 R8, P0, PT, R2, 0x38, RZ ;  /* 0x0000003802087810 */ /* 0x000fc80007f1e0ff */
[----:B------:R-:W-:-:S03]  /*00a0*/  IADD3.X R9, PT, PT, RZ, R3, RZ, P0, !PT ;  /* 0x00000003ff097210 */ /* 0x000fc600007fe4ff */
[----:B---3--:R-:W-:-:S04]  /*00b0*/  IMAD.WIDE R2, R5, 0x10, R8 ;  /* 0x0000001005027825 */ /* 0x008fc800078e0208 */
[----:B------:R-:W-:Y:S01]  /*00c0*/  IMAD.WIDE R8, R5, 0x4, R8 ;  /* 0x0000000405087825 */ /* 0x000fe200078e0208 */
[----:B--2---:R1:W-:Y:S04]  /*00d0*/  STG.E.64 desc[UR4][R2.64+0x8], R14 ;  /* 0x0000080e02007986 */ /* 0x0043e8000c101b04 */
[----:B------:R-:W2:Y:S01]  /*00e0*/  LDG.E R13, desc[UR4][R8.64+-0x2c] ;  /* 0xffffd404080d7981 */ /* 0x000ea2000c1e1900 */
[----:B------:R-:W-:Y:S01]  /*00f0*/  MOV R0, 0x40 ;  /* 0x0000004000007802 */ /* 0x000fe20000000f00 */
[----:B------:R-:W3:Y:S01]  /*0100*/  LDCU UR4, c[0x0][0x2f8] ;  /* 0x00005f00ff0477ac */ /* 0x000ee20008000800 */
[----:B0-----:R-:W-:Y:S01]  /*0110*/  IMAD.U32 R4, RZ, RZ, UR6 ;  /* 0x00000006ff047e24 */ /* 0x001fe2000f8e00ff */
[----:B------:R1:W-:Y:S01]  /*0120*/  STL.64 [R1+0x8], R14 ;  /* 0x0000080e01007387 */ /* 0x0003e20000100a00 */
[----:B------:R1:W0:Y:S01]  /*0130*/  LDC.64 R10, c[0x4][R0] ;  /* 0x01000000000a7b82 */ /* 0x0002220000000a00 */
[----:B------:R-:W4:Y:S01]  /*0140*/  LDCU UR5, c[0x0][0x2fc] ;  /* 0x00005f80ff0577ac */ /* 0x000f220008000800 */
[----:B------:R-:W-:-:S02]  /*0150*/  MOV R5, UR7 ;  /* 0x0000000700057c02 */ /* 0x000fc40008000f00 */
[----:B---3--:R-:W-:-:S05]  /*0160*/  IADD3 R6, P0, PT, R1, UR4, RZ ;  /* 0x0000000401067c10 */ /* 0x008fca000ff1e0ff */
[----:B----4-:R-:W-:Y:S01]  /*0170*/  IMAD.X R7, RZ, RZ, UR5, P0 ;  /* 0x00000005ff077e24 */ /* 0x010fe200080e06ff */
[----:B0-2---:R1:W-:Y:S07]  /*0180*/  STL.64 [R1], R12 ;  /* 0x0000000c01007387 */ /* 0x0053ee0000100a00 */
[----:B------:R-:W-:-:S07]  /*0190*/  LEPC R20, `(.L_x_43) ;  /* 0x000000001014794e */ /* 0x000fce0000000000 */
[----:B-1----:R-:W-:Y:S05]  /*01a0*/  CALL.ABS.NOINC R10 ;  /* 0x000000000a007343 */ /* 0x002fea0003c00000 */
.L_x_43:
[----:B------:R-:W-:Y:S05]  /*01b0*/  EXIT ;  /* 0x000000000000794d */ /* 0x000fea0003800000 */
.L_x_44:
        /* <DEDUP_REMOVED lines=12> */
.L_x_83:


//--------------------- .text._Z15iniciaredcelulai --------------------------
	.section	.text._Z15iniciaredcelulai,"ax",@progbits
	.align	128
        .global         _Z15iniciaredcelulai
        .type           _Z15iniciaredcelulai,@function
        .size           _Z15iniciaredcelulai,(.L_x_84 - _Z15iniciaredcelulai)
        .other          _Z15iniciaredcelulai,@"STO_CUDA_ENTRY STV_DEFAULT"
_Z15iniciaredcelulai:
.text._Z15iniciaredcelulai:
[----:B------:R-:W-:Y:S08]  /*0000*/  LDC R1, c[0x0][0x37c] ;  /* 0x0000df00ff017b82 */ /* 0x000ff00000000800 */
[----:B------:R-:W0:Y:S01]  /*0010*/  LDC R5, c[0x0][0x380] ;  /* 0x0000e000ff057b82 */ /* 0x000e220000000800 */
[----:B------:R-:W1:Y:S01]  /*0020*/  LDCU.64 UR4, c[0x0][0x358] ;  /* 0x00006b00ff0477ac */ /* 0x000e620008000a00 */
[----:B------:R-:W-:-:S02]  /*0030*/  MOV R6, 0xffffffff ;  /* 0xffffffff00067802 */ /* 0x000fc40000000f00 */
[----:B------:R-:W-:-:S04]  /*0040*/  MOV R7, 0xffffffff ;  /* 0xffffffff00077802 */ /* 0x000fc80000000f00 */
[----:B------:R-:W0:Y:S02]  /*0050*/  LDC.64 R2, c[0x4][RZ] ;  /* 0x01000000ff027b82 */ /* 0x000e240000000a00 */
[----:B0-----:R-:W-:Y:S01]  /*0060*/  IMAD.WIDE R2, R5, 0xf0, R2 ;  /* 0x000000f005027825 */ /* 0x001fe200078e0202 */
[----:B------:R-:W-:-:S04]  /*0070*/  MOV R5, 0xffffffff ;  /* 0xffffffff00057802 */ /* 0x000fc80000000f00 */
[----:B-1----:R-:W-:Y:S04]  /*0080*/  STG.E.64 desc[UR4][R2.64+0x10], R6 ;  /* 0x0000100602007986 */ /* 0x002fe8000c101b04 */
[----:B------:R-:W-:Y:S04]  /*0090*/  STG.E.64 desc[UR4][R2.64+0x18], R6 ;  /* 0x0000180602007986 */ /* 0x000fe8000c101b04 */
[----:B------:R-:W-:Y:S04]  /*00a0*/  STG.E.64 desc[UR4][R2.64+0x20], R6 ;  /* 0x0000200602007986 */ /* 0x000fe8000c101b04 */
[----:B------:R-:W-:Y:S04]  /*00b0*/  STG.E.64 desc[UR4][R2.64+0x28], R6 ;  /* 0x0000280602007986 */ /* 0x000fe8000c101b04 */
[----:B------:R-:W-:Y:S04]  /*00c0*/  STG.E desc[UR4][R2.64+0xc], R5 ;  /* 0x00000c0502007986 */ /* 0x000fe8000c101904 */
[----:B------:R-:W-:Y:S04]  /*00d0*/  STG.E desc[UR4][R2.64+0x30], R5 ;  /* 0x0000300502007986 */ /* 0x000fe8000c101904 */
[----:B------:R-:W-:Y:S01]  /*00e0*/  STG.E.64 desc[UR4][R2.64], RZ ;  /* 0x000000ff02007986 */ /* 0x000fe2000c101b04 */
[----:B------:R-:W-:Y:S05]  /*00f0*/  EXIT ;  /* 0x000000000000794d */ /* 0x000fea0003800000 */
.L_x_45:
        /* <DEDUP_REMOVED lines=16> */
.L_x_84:


//--------------------- .text._Z16imprimeredcelulav --------------------------
	.section	.text._Z16imprimeredcelulav,"ax",@progbits
	.align	128
        .global         _Z16imprimeredcelulav
        .type           _Z16imprimeredcelulav,@function
        .size           _Z16imprimeredcelulav,(.L_x_85 - _Z16imprimeredcelulav)
        .other          _Z16imprimeredcelulav,@"STO_CUDA_ENTRY STV_DEFAULT"
_Z16imprimeredcelulav:
.text._Z16imprimeredcelulav:
[----:B------:R-:W0:Y:S01]  /*0000*/  LDC R1, c[0x0][0x37c] ;  /* 0x0000df00ff017b82 */ /* 0x000e220000000800 */
[----:B------:R-:W1:Y:S01]  /*0010*/  LDCU.64 UR4, c[0x4][URZ] ;  /* 0x01000000ff0477ac */ /* 0x000e620008000a00 */
[----:B0-----:R-:W-:Y:S02]  /*0020*/  VIADD R1, R1, 0xfffffff8 ;  /* 0xfffffff801017836 */ /* 0x001fe40000000000 */
[----:B------:R-:W-:Y:S01]  /*0030*/  IMAD.MOV.U32 R2, RZ, RZ, RZ ;  /* 0x000000ffff027224 */ /* 0x000fe200078e00ff */
[----:B------:R-:W0:Y:S01]  /*0040*/  LDCU UR6, c[0x0][0x2f8] ;  /* 0x00005f00ff0677ac */ /* 0x000e220008000800 */
[----:B------:R-:W2:Y:S01]  /*0050*/  LDCU UR7, c[0x0][0x2fc] ;  /* 0x00005f80ff0777ac */ /* 0x000ea20008000800 */
[----:B------:R-:W3:Y:S01]  /*0060*/  LDCU.64 UR36, c[0x0][0x358] ;  /* 0x00006b00ff2477ac */ /* 0x000ee20008000a00 */
[----:B-1----:R-:W-:-:S04]  /*0070*/  UIADD3 UR4, UP0, UPT, UR4, 0x120, URZ ;  /* 0x0000012004047890 */ /* 0x002fc8000ff1e0ff */
[----:B------:R-:W-:Y:S01]  /*0080*/  UIADD3.X UR5, UPT, UPT, URZ, UR5, URZ, UP0, !UPT ;  /* 0x00000005ff057290 */ /* 0x000fe200087fe4ff */
[----:B0-----:R-:W-:Y:S01]  /*0090*/  IADD3 R23, P0, PT, R1, UR6, RZ ;  /* 0x0000000601177c10 */ /* 0x001fe2000ff1e0ff */
[----:B------:R-:W-:-:S03]  /*00a0*/  IMAD.U32 R16, RZ, RZ, UR4 ;  /* 0x00000004ff107e24 */ /* 0x000fc6000f8e00ff */
[----:B--2---:R-:W-:Y:S01]  /*00b0*/  IADD3.X R22, PT, PT, RZ, UR7, RZ, P0, !PT ;  /* 0x00000007ff167c10 */ /* 0x004fe200087fe4ff */
[----:B---3--:R-:W-:-:S08]  /*00c0*/  IMAD.U32 R17, RZ, RZ, UR5 ;  /* 0x00000005ff117e24 */ /* 0x008fd0000f8e00ff */
.L_x_70:
[----:B------:R-:W2:Y:S01]  /*00d0*/  LDG.E R3, desc[UR36][R16.64+-0x11c] ;  /* 0xfffee42410037981 */ /* 0x000ea2000c1e1900 */
[----:B------:R-:W0:Y:S01]  /*00e0*/  LDCU UR4, c[0x0][0x2f8] ;  /* 0x00005f00ff0477ac */ /* 0x000e220008000800 */
[----:B------:R-:W-:Y:S01]  /*00f0*/  MOV R19, 0x40 ;  /* 0x0000004000137802 */ /* 0x000fe20000000f00 */
[----:B------:R-:W-:Y:S01]  /*0100*/  IMAD.MOV.U32 R7, RZ, RZ, R22 ;  /* 0x000000ffff077224 */ /* 0x000fe200078e0016 */
[----:B------:R-:W-:Y:S02]  /*0110*/  MOV R6, R23 ;  /* 0x0000001700067202 */ /* 0x000fe40000000f00 */
[----:B------:R1:W3:Y:S01]  /*0120*/  LDC.64 R8, c[0x4][R19] ;  /* 0x0100000013087b82 */ /* 0x0002e20000000a00 */
[----:B0-----:R-:W-:Y:S01]  /*0130*/  IADD3 R18, PT, PT, R23, -UR4, RZ ;  /* 0x8000000417127c10 */ /* 0x001fe2000fffe0ff */
[----:B------:R-:W0:Y:S02]  /*0140*/  LDCU.64 UR4, c[0x4][0x8] ;  /* 0x01000100ff0477ac */ /* 0x000e240008000a00 */
[----:B0-----:R-:W-:-:S02]  /*0150*/  IMAD.U32 R4, RZ, RZ, UR4 ;  /* 0x00000004ff047e24 */ /* 0x001fc4000f8e00ff */
[----:B------:R-:W-:Y:S01]  /*0160*/  IMAD.U32 R5, RZ, RZ, UR5 ;  /* 0x00000005ff057e24 */ /* 0x000fe2000f8e00ff */
[----:B--23--:R1:W-:Y:S06]  /*0170*/  STL.64 [R18], R2 ;  /* 0x0000000212007387 */ /* 0x00c3ec0000100a00 */
[----:B------:R-:W-:-:S07]  /*0180*/  LEPC R20, `(.L_x_46) ;  /* 0x000000001014794e */ /* 0x000fce0000000000 */
[----:B-1----:R-:W-:Y:S05]  /*0190*/  CALL.ABS.NOINC R8 ;  /* 0x0000000008007343 */ /* 0x002fea0003c00000 */
.L_x_46:
[----:B------:R-:W2:Y:S01]  /*01a0*/  LDG.E R3, desc[UR36][R16.64+-0x114] ;  /* 0xfffeec2410037981 */ /* 0x000ea2000c1e1900 */
[----:B------:R0:W1:Y:S01]  /*01b0*/  LDC.64 R8, c[0x4][R19] ;  /* 0x0100000013087b82 */ /* 0x0000620000000a00 */
[----:B------:R-:W3:Y:S01]  /*01c0*/  LDCU.64 UR4, c[0x4][0x10] ;  /* 0x01000200ff0477ac */ /* 0x000ee20008000a00 */
[----:B------:R-:W-:Y:S02]  /*01d0*/  IMAD.MOV.U32 R6, RZ, RZ, R23 ;  /* 0x000000ffff067224 */ /* 0x000fe400078e0017 */
[----:B------:R-:W-:Y:S02]  /*01e0*/  IMAD.MOV.U32 R7, RZ, RZ, R22 ;  /* 0x000000ffff077224 */ /* 0x000fe400078e0016 */
[----:B---3--:R-:W-:Y:S01]  /*01f0*/  IMAD.U32 R4, RZ, RZ, UR4 ;  /* 0x00000004ff047e24 */ /* 0x008fe2000f8e00ff */
[----:B------:R-:W-:Y:S01]  /*0200*/  MOV R5, UR5 ;  /* 0x0000000500057c02 */ /* 0x000fe20008000f00 */
[----:B-12---:R0:W-:Y:S06]  /*0210*/  STL [R18], R3 ;  /* 0x0000000312007387 */ /* 0x0061ec0000100800 */
[----:B------:R-:W-:-:S07]  /*0220*/  LEPC R20, `(.L_x_47) ;  /* 0x000000001014794e */ /* 0x000fce0000000000 */
[----:B0-----:R-:W-:Y:S05]  /*0230*/  CALL.ABS.NOINC R8 ;  /* 0x0000000008007343 */ /* 0x001fea0003c00000 */
.L_x_47:
[----:B------:R-:W2:Y:S01]  /*0240*/  LDG.E R3, desc[UR36][R16.64+-0x110] ;  /* 0xfffef02410037981 */ /* 0x000ea2000c1e1900 */
[----:B------:R0:W1:Y:S01]  /*0250*/  LDC.64 R8, c[0x4][R19] ;  /* 0x0100000013087b82 */ /* 0x0000620000000a00 */
[----:B------:R-:W3:Y:S01]  /*0260*/  LDCU.64 UR4, c[0x4][0x10] ;  /* 0x01000200ff0477ac */ /* 0x000ee20008000a00 */
[----:B------:R-:W-:Y:S01]  /*0270*/  IMAD.MOV.U32 R6, RZ, RZ, R23 ;  /* 0x000000ffff067224 */ /* 0x000fe200078e0017 */
[----:B------:R-:W-:Y:S02]  /*0280*/  MOV R7, R22 ;  /* 0x0000001600077202 */ /* 0x000fe40000000f00 */
[----:B---3--:R-:W-:Y:S01]  /*0290*/  MOV R4, UR4 ;  /* 0x0000000400047c02 */ /* 0x008fe20008000f00 */
[----:B------:R-:W-:Y:S01]  /*02a0*/  IMAD.U32 R5, RZ, RZ, UR5 ;  /* 0x00000005ff057e24 */ /* 0x000fe2000f8e00ff */
[----:B-12---:R0:W-:Y:S06]  /*02b0*/  STL [R18], R3 ;  /* 0x0000000312007387 */ /* 0x0061ec0000100800 */
[----:B------:R-:W-:-:S07]  /*02c0*/  LEPC R20, `(.L_x_48) ;  /* 0x000000001014794e */ /* 0x000fce0000000000 */
[----:B0-----:R-:W-:Y:S05]  /*02d0*/  CALL.ABS.NOINC R8 ;  /* 0x0000000008007343 */ /* 0x001fea0003c00000 */
.L_x_48:
[----:B------:R-:W2:Y:S01]  /*02e0*/  LDG.E R3, desc[UR36][R16.64+-0x10c] ;  /* 0xfffef42410037981 */ /* 0x000ea2000c1e1900 */
[----:B------:R0:W1:Y:S01]  /*02f0*/  LDC.64 R8, c[0x4][R19] ;  /* 0x0100000013087b82 */ /* 0x0000620000000a00 */
[----:B------:R-:W3:Y:S01]  /*0300*/  LDCU.64 UR4, c[0x4][0x10] ;  /* 0x01000200ff0477ac */ /* 0x000ee20008000a00 */
[----:B------:R-:W-:Y:S01]  /*0310*/  MOV R6, R23 ;  /* 0x0000001700067202 */ /* 0x000fe20000000f00 */
[----:B------:R-:W-:Y:S02]  /*0320*/  IMAD.MOV.U32 R7, RZ, RZ, R22 ;  /* 0x000000ffff077224 */ /* 0x000fe400078e0016 */
[----:B---3--:R-:W-:Y:S02]  /*0330*/  IMAD.U32 R4, RZ, RZ, UR4 ;  /* 0x00000004ff047e24 */ /* 0x008fe4000f8e00ff */
[----:B------:R-:W-:Y:S01]  /*0340*/  IMAD.U32 R5, RZ, RZ, UR5 ;  /* 0x00000005ff057e24 */ /* 0x000fe2000f8e00ff */
[----:B-12---:R0:W-:Y:S06]  /*0350*/  STL [R18], R3 ;  /* 0x0000000312007387 */ /* 0x0061ec0000100800 */
[----:B------:R-:W-:-:S07]  /*0360*/  LEPC R20, `(.L_x_49) ;  /* 0x000000001014794e */ /* 0x000fce0000000000 */
[----:B0-----:R-:W-:Y:S05]  /*0370*/  CALL.ABS.NOINC R8 ;  /* 0x0000000008007343 */ /* 0x001fea0003c00000 */
.L_x_49:
        /* <DEDUP_REMOVED lines=10> */
.L_x_50:
        /* <DEDUP_REMOVED lines=10> */
.L_x_51:
        /* <DEDUP_REMOVED lines=10> */
.L_x_52:
        /* <DEDUP_REMOVED lines=10> */
.L_x_53:
        /* <DEDUP_REMOVED lines=10> */
.L_x_54:
        /* <DEDUP_REMOVED lines=10> */
.L_x_55:
        /* <DEDUP_REMOVED lines=10> */
.L_x_56:
[----:B------:R0:W1:Y:S01]  /*07e0*/  LDC.64 R8, c[0x4][R19] ;  /* 0x0100000013087b82 */ /* 0x0000620000000a00 */
[----:B------:R-:W2:Y:S01]  /*07f0*/  LDCU.64 UR4, c[0x4][0x18] ;  /* 0x01000300ff0477ac */ /* 0x000ea20008000a00 */
[----:B------:R-:W-:Y:S02]  /*0800*/  CS2R R6, SRZ ;  /* 0x0000000000067805 */ /* 0x000fe4000001ff00 */
[----:B--2---:R-:W-:Y:S01]  /*0810*/  MOV R4, UR4 ;  /* 0x0000000400047c02 */ /* 0x004fe20008000f00 */
[----:B0-----:R-:W-:-:S07]  /*0820*/  IMAD.U32 R5, RZ, RZ, UR5 ;  /* 0x00000005ff057e24 */ /* 0x001fce000f8e00ff */
[----:B------:R-:W-:-:S07]  /*0830*/  LEPC R20, `(.L_x_57) ;  /* 0x000000001014794e */ /* 0x000fce0000000000 */
[----:B-1----:R-:W-:Y:S05]  /*0840*/  CALL.ABS.NOINC R8 ;  /* 0x0000000008007343 */ /* 0x002fea0003c00000 */
.L_x_57:
[----:B------:R-:W2:Y:S01]  /*0850*/  LDG.E R11, desc[UR36][R16.64+-0x2c] ;  /* 0xffffd424100b7981 */ /* 0x000ea2000c1e1900 */
[----:B------:R-:W-:Y:S01]  /*0860*/  VIADD R10, R2, 0x1 ;  /* 0x00000001020a7836 */ /* 0x000fe20000000000 */
[----:B------:R0:W1:Y:S01]  /*0870*/  LDC.64 R8, c[0x4][R19] ;  /* 0x0100000013087b82 */ /* 0x0000620000000a00 */
[----:B------:R-:W3:Y:S01]  /*0880*/  LDCU.64 UR4, c[0x4][0x8] ;  /* 0x01000100ff0477ac */ /* 0x000ee20008000a00 */
[----:B------:R-:W-:Y:S01]  /*0890*/  IMAD.MOV.U32 R6, RZ, RZ, R23 ;  /* 0x000000ffff067224 */ /* 0x000fe200078e0017 */
[----:B------:R-:W-:Y:S02]  /*08a0*/  MOV R7, R22 ;  /* 0x0000001600077202 */ /* 0x000fe40000000f00 */
[----:B---3--:R-:W-:Y:S01]  /*08b0*/  MOV R4, UR4 ;  /* 0x0000000400047c02 */ /* 0x008fe20008000f00 */
[----:B------:R-:W-:Y:S01]  /*08c0*/  IMAD.U32 R5, RZ, RZ, UR5 ;  /* 0x00000005ff057e24 */ /* 0x000fe2000f8e00ff */
[----:B-12---:R0:W-:Y:S06]  /*08d0*/  STL.64 [R18], R10 ;  /* 0x0000000a12007387 */ /* 0x0061ec0000100a00 */
[----:B------:R-:W-:-:S07]  /*08e0*/  LEPC R20, `(.L_x_58) ;  /* 0x000000001014794e */ /* 0x000fce0000000000 */
[----:B0-----:R-:W-:Y:S05]  /*08f0*/  CALL.ABS.NOINC R8 ;  /* 0x0000000008007343 */ /* 0x001fea0003c00000 */
.L_x_58:
        /* <DEDUP_REMOVED lines=10> */
.L_x_59:
        /* <DEDUP_REMOVED lines=10> */
.L_x_60:
        /* <DEDUP_REMOVED lines=10> */
.L_x_61:
        /* <DEDUP_REMOVED lines=10> */
.L_x_62:
        /* <DEDUP_REMOVED lines=10> */
.L_x_63:
        /* <DEDUP_REMOVED lines=10> */
.L_x_64:
[----:B------:R-:W2:Y:S01]  /*0cc0*/  LDG.E R3, desc[UR36][R16.64+-0xc] ;  /* 0xfffff42410037981 */ /* 0x000ea2000c1e1900 */
[----:B------:R0:W1:Y:S01]  /*0cd0*/  LDC.64 R8, c[0x4][R19] ;  /* 0x0100000013087b82 */ /* 0x0000620000000a00 */
[----:B------:R-:W3:Y:S01]  /*0ce0*/  LDCU.64 UR4, c[0x4][0x10] ;  /* 0x01000200ff0477ac */ /* 0x000ee20008000a00 */
[----:B------:R-:W-:Y:S01]  /*0cf0*/  IMAD.MOV.U32 R6, RZ, RZ, R23 ;  /* 0x000000ffff067224 */ /* 0x000fe200078e0017 */
[----:B------:R-:W-:Y:S01]  /*0d00*/  MOV R7, R22 ;  /* 0x0000001600077202 */ /* 0x000fe20000000f00 */
[----:B---3--:R-:W-:Y:S01]  /*0d10*/  IMAD.U32 R4, RZ, RZ, UR4 ;  /* 0x00000004ff047e24 */ /* 0x008fe2000f8e00ff */
[----:B------:R-:W-:Y:S01]  /*0d20*/  MOV R5, UR5 ;  /* 0x0000000500057c02 */ /* 0x000fe20008000f00 */
[----:B-12---:R0:W-:Y:S06]  /*0d30*/  STL [R18], R3 ;  /* 0x0000000312007387 */ /* 0x0061ec0000100800 */
[----:B------:R-:W-:-:S07]  /*0d40*/  LEPC R20, `(.L_x_65) ;  /* 0x000000001014794e */ /* 0x000fce0000000000 */
[----:B0-----:R-:W-:Y:S05]  /*0d50*/  CALL.ABS.NOINC R8 ;  /* 0x0000000008007343 */ /* 0x001fea0003c00000 */
.L_x_65:
        /* <DEDUP_REMOVED lines=10> */
.L_x_66:
        /* <DEDUP_REMOVED lines=10> */
.L_x_67:
        /* <DEDUP_REMOVED lines=10> */
.L_x_68:
[----:B------:R0:W1:Y:S01]  /*0f40*/  LDC.64 R8, c[0x4][R19] ;  /* 0x0100000013087b82 */ /* 0x0000620000000a00 */
[----:B------:R-:W2:Y:S01]  /*0f50*/  LDCU.64 UR4, c[0x4][0x18] ;  /* 0x01000300ff0477ac */ /* 0x000ea20008000a00 */
[----:B------:R-:W-:Y:S01]  /*0f60*/  CS2R R6, SRZ ;  /* 0x0000000000067805 */ /* 0x000fe2000001ff00 */
[----:B--2---:R-:W-:Y:S01]  /*0f70*/  IMAD.U32 R4, RZ, RZ, UR4 ;  /* 0x00000004ff047e24 */ /* 0x004fe2000f8e00ff */
[----:B0-----:R-:W-:-:S07]  /*0f80*/  MOV R5, UR5 ;  /* 0x0000000500057c02 */ /* 0x001fce0008000f00 */
[----:B------:R-:W-:-:S07]  /*0f90*/  LEPC R20, `(.L_x_69) ;  /* 0x000000001014794e */ /* 0x000fce0000000000 */
[----:B-1----:R-:W-:Y:S05]  /*0fa0*/  CALL.ABS.NOINC R8 ;  /* 0x0000000008007343 */ /* 0x002fea0003c00000 */
.L_x_69:
[----:B------:R-:W-:Y:S01]  /*0fb0*/  VIADD R2, R2, 0x2 ;  /* 0x0000000202027836 */ /* 0x000fe20000000000 */
[----:B------:R-:W-:-:S04]  /*0fc0*/  IADD3 R16, P1, PT, R16, 0x1e0, RZ ;  /* 0x000001e010107810 */ /* 0x000fc80007f3e0ff */
[----:B------:R-:W-:Y:S02]  /*0fd0*/  ISETP.NE.AND P0, PT, R2, 0x202, PT ;  /* 0x000002020200780c */ /* 0x000fe40003f05270 */
[----:B------:R-:W-:-:S11]  /*0fe0*/  IADD3.X R17, PT, PT, RZ, R17, RZ, P1, !PT ;  /* 0x00000011ff117210 */ /* 0x000fd60000ffe4ff */
[----:B------:R-:W-:Y:S05]  /*0ff0*/  @P0 BRA `(.L_x_70) ;  /* 0xfffffff000340947 */ /* 0x000fea000383ffff */
[----:B------:R-:W-:Y:S05]  /*1000*/  EXIT ;  /* 0x000000000000794d */ /* 0x000fea0003800000 */
.L_x_71:
        /* <DEDUP_REMOVED lines=15> */
.L_x_85:


//--------------------- .text._Z18set_idVecinoStructiii --------------------------
	.section	.text._Z18set_idVecinoStructiii,"ax",@progbits
	.align	128
        .global         _Z18set_idVecinoStructiii
        .type           _Z18set_idVecinoStructiii,@function
        .size           _Z18set_idVecinoStructiii,(.L_x_86 - _Z18set_idVecinoStructiii)
        .other          _Z18set_idVecinoStructiii,@"STO_CUDA_ENTRY STV_DEFAULT"
_Z18set_idVecinoStructiii:
.text._Z18set_idVecinoStructiii:
[----:B------:R-:W-:Y:S08]  /*0000*/  LDC R1, c[0x0][0x37c] ;  /* 0x0000df00ff017b82 */ /* 0x000ff00000000800 */
[----:B------:R-:W0:Y:S01]  /*0010*/  LDC.64 R2, c[0x4][RZ] ;  /* 0x01000000ff027b82 */ /* 0x000e220000000a00 */
[----:B------:R-:W1:Y:S07]  /*0020*/  LDCU.64 UR4, c[0x0][0x358] ;  /* 0x00006b00ff0477ac */ /* 0x000e6e0008000a00 */
[----:B------:R-:W0:Y:S08]  /*0030*/  LDC.64 R4, c[0x0][0x380] ;  /* 0x0000e000ff047b82 */ /* 0x000e300000000a00 */
[----:B------:R-:W2:Y:S01]  /*0040*/  LDC R7, c[0x0][0x388] ;  /* 0x0000e200ff077b82 */ /* 0x000ea20000000800 */
[----:B0-----:R-:W-:-:S04]  /*0050*/  IMAD.WIDE R2, R4, 0xf0, R2 ;  /* 0x000000f004027825 */ /* 0x001fc800078e0202 */
[----:B--2---:R-:W-:-:S05]  /*0060*/  IMAD.WIDE R2, R7, 0x10, R2 ;  /* 0x0000001007027825 */ /* 0x004fca00078e0202 */
[----:B-1----:R-:W-:Y:S01]  /*0070*/  STG.E desc[UR4][R2.64+0x38], R5 ;  /* 0x0000380502007986 */ /* 0x002fe2000c101904 */
[----:B------:R-:W-:Y:S05]  /*0080*/  EXIT ;  /* 0x000000000000794d */ /* 0x000fea0003800000 */
.L_x_72:
        /* <DEDUP_REMOVED lines=15> */
.L_x_86:


//--------------------- .text._Z14set_numVecinosii --------------------------
	.section	.text._Z14set_numVecinosii,"ax",@progbits
	.align	128
        .global         _Z14set_numVecinosii
        .type           _Z14set_numVecinosii,@function
        .size           _Z14set_numVecinosii,(.L_x_87 - _Z14set_numVecinosii)
        .other          _Z14set_numVecinosii,@"STO_CUDA_ENTRY STV_DEFAULT"
_Z14set_numVecinosii:
.text._Z14set_numVecinosii:
[----:B------:R-:W-:Y:S08]  /*0000*/  LDC R1, c[0x0][0x37c] ;  /* 0x0000df00ff017b82 */ /* 0x000ff00000000800 */
[----:B------:R-:W0:Y:S01]  /*0010*/  LDC.64 R2, c[0x4][RZ] ;  /* 0x01000000ff027b82 */ /* 0x000e220000000a00 */
[----:B------:R-:W1:Y:S07]  /*0020*/  LDCU.64 UR4, c[0x0][0x358] ;  /* 0x00006b00ff0477ac */ /* 0x000e6e0008000a00 */
[----:B------:R-:W0:Y:S02]  /*0030*/  LDC.64 R4, c[0x0][0x380] ;  /* 0x0000e000ff047b82 */ /* 0x000e240000000a00 */
[----:B0-----:R-:W-:-:S05]  /*0040*/  IMAD.WIDE R2, R4, 0xf0, R2 ;  /* 0x000000f004027825 */ /* 0x001fca00078e0202 */
[----:B-1----:R-:W-:Y:S01]  /*0050*/  STG.E desc[UR4][R2.64+0x4], R5 ;  /* 0x0000040502007986 */ /* 0x002fe2000c101904 */
[----:B------:R-:W-:Y:S05]  /*0060*/  EXIT ;  /* 0x000000000000794d */ /* 0x000fea0003800000 */
.L_x_73:
        /* <DEDUP_REMOVED lines=9> */
.L_x_87:


//--------------------- .text._Z12set_idVecinoiii --------------------------
	.section	.text._Z12set_idVecinoiii,"ax",@progbits
	.align	128
        .global         _Z12set_idVecinoiii
        .type           _Z12set_idVecinoiii,@function
        .size           _Z12set_idVecinoiii,(.L_x_88 - _Z12set_idVecinoiii)
        .other          _Z12set_idVecinoiii,@"STO_CUDA_ENTRY STV_DEFAULT"
_Z12set_idVecinoiii:
.text._Z12set_idVecinoiii:
[----:B------:R-:W-:Y:S08]  /*0000*/  LDC R1, c[0x0][0x37c] ;  /* 0x0000df00ff017b82 */ /* 0x000ff00000000800 */
[----:B------:R-:W0:Y:S01]  /*0010*/  LDC.64 R2, c[0x4][RZ] ;  /* 0x01000000ff027b82 */ /* 0x000e220000000a00 */
[----:B------:R-:W1:Y:S07]  /*0020*/  LDCU.64 UR4, c[0x0][0x358] ;  /* 0x00006b00ff0477ac */ /* 0x000e6e0008000a00 */
[----:B------:R-:W0:Y:S08]  /*0030*/  LDC.64 R4, c[0x0][0x380] ;  /* 0x0000e000ff047b82 */ /* 0x000e300000000a00 */
[----:B------:R-:W1:Y:S01]  /*0040*/  LDC R7, c[0x0][0x388] ;  /* 0x0000e200ff077b82 */ /* 0x000e620000000800 */
[----:B0-----:R-:W-:-:S04]  /*0050*/  IMAD.WIDE R2, R4, 0xf0, R2 ;  /* 0x000000f004027825 */ /* 0x001fc800078e0202 */
[----:B------:R-:W-:-:S05]  /*0060*/  IMAD.WIDE R2, R5, 0x4, R2 ;  /* 0x0000000405027825 */ /* 0x000fca00078e0202 */
[----:B-1----:R-:W-:Y:S01]  /*0070*/  STG.E desc[UR4][R2.64+0xc], R7 ;  /* 0x00000c0702007986 */ /* 0x002fe2000c101904 */
[----:B------:R-:W-:Y:S05]  /*0080*/  EXIT ;  /* 0x000000000000794d */ /* 0x000fea0003800000 */
.L_x_74:
        /* <DEDUP_REMOVED lines=15> */
.L_x_88:


//--------------------- .text._Z14set_TipoCelulaii --------------------------
	.section	.text._Z14set_TipoCelulaii,"ax",@progbits
	.align	128
        .global         _Z14set_TipoCelulaii
        .type           _Z14set_TipoCelulaii,@function
        .size           _Z14set_TipoCelulaii,(.L_x_89 - _Z14set_TipoCelulaii)
        .other          _Z14set_TipoCelulaii,@"STO_CUDA_ENTRY STV_DEFAULT"
_Z14set_TipoCelulaii:
.text._Z14set_TipoCelulaii:
[----:B------:R-:W-:Y:S08]  /*0000*/  LDC R1, c[0x0][0x37c] ;  /* 0x0000df00ff017b82 */ /* 0x000ff00000000800 */
[----:B------:R-:W0:Y:S01]  /*0010*/  LDC.64 R2, c[0x4][RZ] ;  /* 0x01000000ff027b82 */ /* 0x000e220000000a00 */
[----:B------:R-:W1:Y:S07]  /*0020*/  LDCU.64 UR4, c[0x0][0x358] ;  /* 0x00006b00ff0477ac */ /* 0x000e6e0008000a00 */
[----:B------:R-:W0:Y:S02]  /*0030*/  LDC.64 R4, c[0x0][0x380] ;  /* 0x0000e000ff047b82 */ /* 0x000e240000000a00 */
[----:B0-----:R-:W-:-:S05]  /*0040*/  IMAD.WIDE R2, R4, 0xf0, R2 ;  /* 0x000000f004027825 */ /* 0x001fca00078e0202 */
[----:B-1----:R-:W-:Y:S01]  /*0050*/  STG.E desc[UR4][R2.64+0x8], R5 ;  /* 0x0000080502007986 */ /* 0x002fe2000c101904 */
[----:B------:R-:W-:Y:S05]  /*0060*/  EXIT ;  /* 0x000000000000794d */ /* 0x000fea0003800000 */
.L_x_75:
        /* <DEDUP_REMOVED lines=9> */
.L_x_89:


//--------------------- .nv.global.init           --------------------------
	.section	.nv.global.init,"aw",@progbits
	.align	16
.nv.global.init:
	.type		__cudart_sin_cos_coeffs,@object
	.size		__cudart_sin_cos_coeffs,(__cudart_i2opi_d - __cudart_sin_cos_coeffs)
__cudart_sin_cos_coeffs:
        /*0000*/ 	.byte	0x46, 0xd2, 0xb0, 0x2c, 0xf1, 0xe5, 0x5a, 0xbe, 0x92, 0xe3, 0xac, 0x69, 0xe3, 0x1d, 0xc7, 0x3e
        /*0010*/ 	.byte	0xa1, 0x62, 0xdb, 0x19, 0xa0, 0x01, 0x2a, 0xbf, 0x18, 0x08, 0x11, 0x11, 0x11, 0x11, 0x81, 0x3f
        /*0020*/ 	.byte	0x54, 0x55, 0x55, 0x55, 0x55, 0x55, 0xc5, 0xbf, 0x00, 0x00, 0x00, 0x00, 0x00, 0x00, 0x00, 0x00
        /*0030*/ 	.byte	0x00, 0x00, 0x00, 0x00, 0x00, 0x00, 0x00, 0x00, 0x64, 0x81, 0xfd, 0x20, 0x83, 0xff, 0xa8, 0xbd
        /*0040*/ 	.byte	0x28, 0x85, 0xef, 0xc1, 0xa7, 0xee, 0x21, 0x3e, 0xd9, 0xe6, 0x06, 0x8e, 0x4f, 0x7e, 0x92, 0xbe
        /*0050*/ 	.byte	0xe9, 0xbc, 0xdd, 0x19, 0xa0, 0x01, 0xfa, 0x3e, 0x47, 0x5d, 0xc1, 0x16, 0x6c, 0xc1, 0x56, 0xbf
        /*0060*/ 	.byte	0x51, 0x55, 0x55, 0x55, 0x55, 0x55, 0xa5, 0x3f, 0x00, 0x00, 0x00, 0x00, 0x00, 0x00, 0xe0, 0xbf
        /*0070*/ 	.byte	0x00, 0x00, 0x00, 0x00, 0x00, 0x00, 0xf0, 0x3f, 0x00, 0x00, 0x00, 0x00, 0x00, 0x00, 0x00, 0x00
	.type		__cudart_i2opi_d,@object
	.size		__cudart_i2opi_d,($str$2 - __cudart_i2opi_d)
__cudart_i2opi_d:
        /* <DEDUP_REMOVED lines=9> */
	.type		$str$2,@object
	.size		$str$2,($str$1 - $str$2)
$str$2:
        /*0110*/ 	.byte	0x0a, 0x00
	.type		$str$1,@object
	.size		$str$1,($str$3 - $str$1)
$str$1:
        /*0112*/ 	.byte	0x25, 0x64, 0x20, 0x00
	.type		$str$3,@object
	.size		$str$3,($str$4 - $str$3)
$str$3:
        /*0116*/ 	.byte	0x25, 0x69, 0x2c, 0x25, 0x69, 0x2c, 0x25, 0x66, 0x0a, 0x00
	.type		$str$4,@object
	.size		$str$4,($str - $str$4)
$str$4:
        /*0120*/ 	.byte	0x53, 0x6f, 0x79, 0x20, 0x25, 0x69, 0x20, 0x63, 0x6f, 0x6e, 0x20, 0x61, 0x6e, 0x67, 0x75, 0x6c
        /*0130*/ 	.byte	0x6f, 0x20, 0x25, 0x66, 0x0a, 0x00
	.type		$str,@object
	.size		$str,(.L_1 - $str)
$str:
        /*0136*/ 	.byte	0x53, 0x6f, 0x79, 0x20, 0x25, 0x64, 0x2c, 0x20, 0x63, 0x6f, 0x6e, 0x20, 0x25, 0x64, 0x20, 0x76
        /*0146*/ 	.byte	0x65, 0x63, 0x69, 0x6e, 0x6f, 0x73, 0x20, 0x09, 0x00
.L_1:


//--------------------- .nv.shared.reserved.0     --------------------------
	.section	.nv.shared.reserved.0,"aw",@nobits
	.weak		__nv_reservedSMEM_offset_0_alias
	.size		__nv_reservedSMEM_offset_0_alias, 0, 64
	.other		__nv_reservedSMEM_offset_0_alias,@"STO_CUDA_RESERVED_SHARED STV_DEFAULT"
__nv_reservedSMEM_offset_0_alias:
	.zero		0
	.zero		64


//--------------------- .nv.global                --------------------------
	.section	.nv.global,"aw",@nobits
	.align	8
.nv.global:
	.type		islote,@object
	.size		islote,(.L_0 - islote)
islote:
	.zero		123360
.L_0:


//--------------------- .nv.constant0._Z10getAngulosPd --------------------------
	.section	.nv.constant0._Z10getAngulosPd,"a",@progbits
	.sectionflags	@""
	.align	4
.nv.constant0._Z10getAngulosPd:
	.zero		904


//--------------------- .nv.constant0._Z19actualizaParametrosd --------------------------
	.section	.nv.constant0._Z19actualizaParametrosd,"a",@progbits
	.sectionflags	@""
	.align	4
.nv.constant0._Z19actualizaParametrosd:
	.zero		904


//--------------------- .nv.constant0._Z25calcula_InfluenciaVecinasv --------------------------
	.section	.nv.constant0._Z25calcula_InfluenciaVecinasv,"a",@progbits
	.sectionflags	@""
	.align	4
.nv.constant0._Z25calcula_InfluenciaVecinasv:
	.zero		896


//--------------------- .nv.constant0._Z12asignar_frecid --------------------------
	.section	.nv.constant0._Z12asignar_frecid,"a",@progbits
	.sectionflags	@""
	.align	4
.nv.constant0._Z12asignar_frecid:
	.zero		912


//--------------------- .nv.constant0._Z13asignar_thetaid --------------------------
	.section	.nv.constant0._Z13asignar_thetaid,"a",@progbits
	.sectionflags	@""
	.align	4
.nv.constant0._Z13asignar_thetaid:
	.zero		912


//--------------------- .nv.constant0._Z11set_gacopleidi --------------------------
	.section	.nv.constant0._Z11set_gacopleidi,"a",@progbits
	.sectionflags	@""
	.align	4
.nv.constant0._Z11set_gacopleidi:
	.zero		916


//--------------------- .nv.constant0._Z15iniciaredcelulai --------------------------
	.section	.nv.constant0._Z15iniciaredcelulai,"a",@progbits
	.sectionflags	@""
	.align	4
.nv.constant0._Z15iniciaredcelulai:
	.zero		900


//--------------------- .nv.constant0._Z16imprimeredcelulav --------------------------
	.section	.nv.constant0._Z16imprimeredcelulav,"a",@progbits
	.sectionflags	@""
	.align	4
.nv.constant0._Z16imprimeredcelulav:
	.zero		896


//--------------------- .nv.constant0._Z18set_idVecinoStructiii --------------------------
	.section	.nv.constant0._Z18set_idVecinoStructiii,"a",@progbits
	.sectionflags	@""
	.align	4
.nv.constant0._Z18set_idVecinoStructiii:
	.zero		908


//--------------------- .nv.constant0._Z14set_numVecinosii --------------------------
	.section	.nv.constant0._Z14set_numVecinosii,"a",@progbits
	.sectionflags	@""
	.align	4
.nv.constant0._Z14set_numVecinosii:
	.zero		904


//--------------------- .nv.constant0._Z12set_idVecinoiii --------------------------
	.section	.nv.constant0._Z12set_idVecinoiii,"a",@progbits
	.sectionflags	@""
	.align	4
.nv.constant0._Z12set_idVecinoiii:
	.zero		908


//--------------------- .nv.constant0._Z14set_TipoCelulaii --------------------------
	.section	.nv.constant0._Z14set_TipoCelulaii,"a",@progbits
	.sectionflags	@""
	.align	4
.nv.constant0._Z14set_TipoCelulaii:
	.zero		904


//--------------------- SYMBOLS --------------------------

	.type		.nv.reservedSmem.offset0,@object
	.size		.nv.reservedSmem.offset0,0x4
	.type		vprintf,@function
